// auto-generated by cutlass_sweep.gemm — config: {"arch": "sm_90", "cluster_m": 1, "cluster_n": 1, "dtype": "int8", "dtype_b": "int8", "layout": "nt", "stages": 0, "tile_k": 32, "tile_m": 256, "tile_n": 80}
#include "cutlass/cutlass.h"
#include "cutlass/gemm/collective/collective_builder.hpp"
#include "cutlass/gemm/device/gemm_universal_adapter.h"
#include "cutlass/gemm/kernel/gemm_universal.hpp"
#include "cutlass/epilogue/collective/collective_builder.hpp"

using ElemA = int8_t;
using ElemB = int8_t;
using ElemCD = int8_t;
using Acc  = int32_t;
using TileShape    = cute::Shape<cute::_256, cute::_80, cute::_32>;
using ClusterShape = cute::Shape<cute::_1, cute::_1, cute::_1>;

using CollectiveEpilogue = typename cutlass::epilogue::collective::CollectiveBuilder<
    cutlass::arch::Sm90, cutlass::arch::OpClassTensorOp,
    TileShape, ClusterShape,
    cutlass::epilogue::collective::EpilogueTileAuto,
    Acc, Acc,
    ElemCD, cutlass::layout::RowMajor, 128 / cutlass::sizeof_bits<ElemCD>::value,
    ElemCD, cutlass::layout::RowMajor, 128 / cutlass::sizeof_bits<ElemCD>::value,
    cutlass::epilogue::collective::EpilogueScheduleAuto
  >::CollectiveOp;

using CollectiveMainloop = typename cutlass::gemm::collective::CollectiveBuilder<
    cutlass::arch::Sm90, cutlass::arch::OpClassTensorOp,
    ElemA, cutlass::layout::RowMajor, 128 / cutlass::sizeof_bits<ElemA>::value,
    ElemB, cutlass::layout::ColumnMajor, 128 / cutlass::sizeof_bits<ElemB>::value,
    Acc,
    TileShape, ClusterShape,
    cutlass::gemm::collective::StageCountAutoCarveout<static_cast<int>(sizeof(typename CollectiveEpilogue::SharedStorage))>,
    cutlass::gemm::collective::KernelScheduleAuto
  >::CollectiveOp;

using GemmKernel = cutlass::gemm::kernel::GemmUniversal<
    cute::Shape<int,int,int,int>,
    CollectiveMainloop,
    CollectiveEpilogue
>;
using Gemm = cutlass::gemm::device::GemmUniversalAdapter<GemmKernel>;

// Force the device kernel symbol into the cubin without needing a host main.
auto* _anchor = &cutlass::device_kernel<GemmKernel>;


// ===== COMPILED SASS (sm_90a) =====

	.target	sm_90a

	.elftype	@"ET_EXEC"


//--------------------- .note.nv.tkinfo           --------------------------
	.section	.note.nv.tkinfo,"",@"SHT_NOTE"
	.sectionflags	@"SHF_NOTE_NV_TKINFO"
	.tkinfo
        /*0018*/ 	.word	0x00000002
        /*0030*/ 	.string	""
        /*0030*/ 	.string	"ptxas"
        /*0030*/ 	.string	"Cuda compilation tools, release 13.0, V13.0.88"
        /*0030*/ 	.string	"Build cuda_13.0.r13.0/compiler.36424714_0"
        /*0030*/ 	.string	"-arch sm_90a -m 64 "



//--------------------- .note.nv.cuinfo           --------------------------
	.section	.note.nv.cuinfo,"",@"SHT_NOTE"
	.sectionflags	@"SHF_NOTE_NV_CUINFO"
        /*0018*/ 	.short	0x0002
        /*001a*/ 	.short	0x005a
        /*001c*/ 	.short	0x0082
	.zero		2


//--------------------- .nv.info                  --------------------------
	.section	.nv.info,"",@"SHT_CUDA_INFO"
	.align	4


	//----- nvinfo : EIATTR_REGCOUNT
	.align		4
        /*0000*/ 	.byte	0x04, 0x2f
        /*0002*/ 	.short	(.L_15 - .L_14)
	.align		4
.L_14:
        /*0004*/ 	.word	index@(_ZN7cutlass13device_kernelINS_4gemm6kernel13GemmUniversalIN4cute5tupleIJiiiiEEENS1_10collective13CollectiveMmaINS1_34MainloopSm90TmaGmmaWarpSpecializedILi21ENS5_IJNS4_1CILi1EEESB_SB_EEENS1_35KernelTmaWarpSpecializedCooperativeEEENS5_IJNSA_ILi256EEENSA_ILi80EEENSA_ILi32EEEEEEaNS5_IJlSB_lEEEaSJ_NS4_8TiledMMAINS4_8MMA_AtomIJNS4_4SM904GMMA26MMA_64x16x32_S32S8S8_SS_TNEEEENS4_6LayoutINS5_IJNSA_ILi2EEESB_SB_EEENS5_IJSB_NSA_ILi0EEEST_EEEEENS5_IJNS4_10UnderscoreESW_SW_EEEEENS4_13SM90_TMA_LOADENS4_14ComposedLayoutINS4_7SwizzleILi1ELi4ELi3EEENS4_18smem_ptr_flag_bitsILi8EEENSQ_INS5_IJNSA_ILi8EEESH_EEENS5_IJSH_SB_EEEEEEEvNS4_8identityESZ_S19_vS1A_EENS_8epilogue10collective6detail29Sm90TmaWarpSpecializedAdapterINS1D_15DefaultEpilogueIaSJ_SJ_NS1C_6thread17LinearCombinationIaLi1EiiLNS1H_9ScaleType4KindE0ELNS_15FloatRoundStyleE2EaEENS1_15EpilogueDefaultEEEEEvvEEEEvNT_6ParamsE)
        /*0008*/ 	.word	0x000000a8


	//----- nvinfo : EIATTR_FRAME_SIZE
	.align		4
.L_15:
        /*000c*/ 	.byte	0x04, 0x11
        /*000e*/ 	.short	(.L_17 - .L_16)
	.align		4
.L_16:
        /*0010*/ 	.word	index@(_ZN7cutlass13device_kernelINS_4gemm6kernel13GemmUniversalIN4cute5tupleIJiiiiEEENS1_10collective13CollectiveMmaINS1_34MainloopSm90TmaGmmaWarpSpecializedILi21ENS5_IJNS4_1CILi1EEESB_SB_EEENS1_35KernelTmaWarpSpecializedCooperativeEEENS5_IJNSA_ILi256EEENSA_ILi80EEENSA_ILi32EEEEEEaNS5_IJlSB_lEEEaSJ_NS4_8TiledMMAINS4_8MMA_AtomIJNS4_4SM904GMMA26MMA_64x16x32_S32S8S8_SS_TNEEEENS4_6LayoutINS5_IJNSA_ILi2EEESB_SB_EEENS5_IJSB_NSA_ILi0EEEST_EEEEENS5_IJNS4_10UnderscoreESW_SW_EEEEENS4_13SM90_TMA_LOADENS4_14ComposedLayoutINS4_7SwizzleILi1ELi4ELi3EEENS4_18smem_ptr_flag_bitsILi8EEENSQ_INS5_IJNSA_ILi8EEESH_EEENS5_IJSH_SB_EEEEEEEvNS4_8identityESZ_S19_vS1A_EENS_8epilogue10collective6detail29Sm90TmaWarpSpecializedAdapterINS1D_15DefaultEpilogueIaSJ_SJ_NS1C_6thread17LinearCombinationIaLi1EiiLNS1H_9ScaleType4KindE0ELNS_15FloatRoundStyleE2EaEENS1_15EpilogueDefaultEEEEEvvEEEEvNT_6ParamsE)
        /*0014*/ 	.word	0x00000000


	//----- nvinfo : EIATTR_MIN_STACK_SIZE
	.align		4
.L_17:
        /*0018*/ 	.byte	0x04, 0x12
        /*001a*/ 	.short	(.L_19 - .L_18)
	.align		4
.L_18:
        /*001c*/ 	.word	index@(_ZN7cutlass13device_kernelINS_4gemm6kernel13GemmUniversalIN4cute5tupleIJiiiiEEENS1_10collective13CollectiveMmaINS1_34MainloopSm90TmaGmmaWarpSpecializedILi21ENS5_IJNS4_1CILi1EEESB_SB_EEENS1_35KernelTmaWarpSpecializedCooperativeEEENS5_IJNSA_ILi256EEENSA_ILi80EEENSA_ILi32EEEEEEaNS5_IJlSB_lEEEaSJ_NS4_8TiledMMAINS4_8MMA_AtomIJNS4_4SM904GMMA26MMA_64x16x32_S32S8S8_SS_TNEEEENS4_6LayoutINS5_IJNSA_ILi2EEESB_SB_EEENS5_IJSB_NSA_ILi0EEEST_EEEEENS5_IJNS4_10UnderscoreESW_SW_EEEEENS4_13SM90_TMA_LOADENS4_14ComposedLayoutINS4_7SwizzleILi1ELi4ELi3EEENS4_18smem_ptr_flag_bitsILi8EEENSQ_INS5_IJNSA_ILi8EEESH_EEENS5_IJSH_SB_EEEEEEEvNS4_8identityESZ_S19_vS1A_EENS_8epilogue10collective6detail29Sm90TmaWarpSpecializedAdapterINS1D_15DefaultEpilogueIaSJ_SJ_NS1C_6thread17LinearCombinationIaLi1EiiLNS1H_9ScaleType4KindE0ELNS_15FloatRoundStyleE2EaEENS1_15EpilogueDefaultEEEEEvvEEEEvNT_6ParamsE)
        /*0020*/ 	.word	0x00000000
.L_19:


//--------------------- .nv.compat                --------------------------
	.section	.nv.compat,"",@"SHT_CUDA_COMPAT_INFO"
	.align	4
        /*0000*/ 	.byte	0x02, 0x09, 0x01, 0x00, 0x02, 0x02, 0x04, 0x00, 0x02, 0x05, 0x05, 0x00, 0x03, 0x07, 0x01, 0x01
        /*0010*/ 	.byte	0x02, 0x03, 0x01, 0x00, 0x02, 0x06, 0x01, 0x00, 0x04, 0x0b, 0x08, 0x00, 0x00, 0x00, 0x00, 0x00
        /*0020*/ 	.byte	0x00, 0x00, 0x00, 0x00


//--------------------- .nv.info._ZN7cutlass13device_kernelINS_4gemm6kernel13GemmUniversalIN4cute5tupleIJiiiiEEENS1_10collective13CollectiveMmaINS1_34MainloopSm90TmaGmmaWarpSpecializedILi21ENS5_IJNS4_1CILi1EEESB_SB_EEENS1_35KernelTmaWarpSpecializedCooperativeEEENS5_IJNSA_ILi256EEENSA_ILi80EEENSA_ILi32EEEEEEaNS5_IJlSB_lEEEaSJ_NS4_8TiledMMAINS4_8MMA_AtomIJNS4_4SM904GMMA26MMA_64x16x32_S32S8S8_SS_TNEEEENS4_6LayoutINS5_IJNSA_ILi2EEESB_SB_EEENS5_IJSB_NSA_ILi0EEEST_EEEEENS5_IJNS4_10UnderscoreESW_SW_EEEEENS4_13SM90_TMA_LOADENS4_14ComposedLayoutINS4_7SwizzleILi1ELi4ELi3EEENS4_18smem_ptr_flag_bitsILi8EEENSQ_INS5_IJNSA_ILi8EEESH_EEENS5_IJSH_SB_EEEEEEEvNS4_8identityESZ_S19_vS1A_EENS_8epilogue10collective6detail29Sm90TmaWarpSpecializedAdapterINS1D_15DefaultEpilogueIaSJ_SJ_NS1C_6thread17LinearCombinationIaLi1EiiLNS1H_9ScaleType4KindE0ELNS_15FloatRoundStyleE2EaEENS1_15EpilogueDefaultEEEEEvvEEEEvNT_6ParamsE --------------------------
	.section	.nv.info._ZN7cutlass13device_kernelINS_4gemm6kernel13GemmUniversalIN4cute5tupleIJiiiiEEENS1_10collective13CollectiveMmaINS1_34MainloopSm90TmaGmmaWarpSpecializedILi21ENS5_IJNS4_1CILi1EEESB_SB_EEENS1_35KernelTmaWarpSpecializedCooperativeEEENS5_IJNSA_ILi256EEENSA_ILi80EEENSA_ILi32EEEEEEaNS5_IJlSB_lEEEaSJ_NS4_8TiledMMAINS4_8MMA_AtomIJNS4_4SM904GMMA26MMA_64x16x32_S32S8S8_SS_TNEEEENS4_6LayoutINS5_IJNSA_ILi2EEESB_SB_EEENS5_IJSB_NSA_ILi0EEEST_EEEEENS5_IJNS4_10UnderscoreESW_SW_EEEEENS4_13SM90_TMA_LOADENS4_14ComposedLayoutINS4_7SwizzleILi1ELi4ELi3EEENS4_18smem_ptr_flag_bitsILi8EEENSQ_INS5_IJNSA_ILi8EEESH_EEENS5_IJSH_SB_EEEEEEEvNS4_8identityESZ_S19_vS1A_EENS_8epilogue10collective6detail29Sm90TmaWarpSpecializedAdapterINS1D_15DefaultEpilogueIaSJ_SJ_NS1C_6thread17LinearCombinationIaLi1EiiLNS1H_9ScaleType4KindE0ELNS_15FloatRoundStyleE2EaEENS1_15EpilogueDefaultEEEEEvvEEEEvNT_6ParamsE,"",@"SHT_CUDA_INFO"
	.sectionflags	@""
	.align	4


	//----- nvinfo : EIATTR_CUDA_API_VERSION
	.align		4
        /*0000*/ 	.byte	0x04, 0x37
        /*0002*/ 	.short	(.L_21 - .L_20)
.L_20:
        /*0004*/ 	.word	0x00000082


	//----- nvinfo : EIATTR_KPARAM_INFO
	.align		4
.L_21:
        /*0008*/ 	.byte	0x04, 0x17
        /*000a*/ 	.short	(.L_23 - .L_22)
.L_22:
        /*000c*/ 	.word	0x00000000
        /*0010*/ 	.short	0x0000
        /*0012*/ 	.short	0x0070
        /*0014*/ 	.byte	0x00, 0xf0, 0x01, 0x10


	//----- nvinfo : EIATTR_SPARSE_MMA_MASK
	.align		4
.L_23:
        /*0018*/ 	.byte	0x03, 0x50
        /*001a*/ 	.short	0x0000


	//----- nvinfo : EIATTR_MAXREG_COUNT
	.align		4
        /*001c*/ 	.byte	0x03, 0x1b
        /*001e*/ 	.short	0x00a8


	//----- nvinfo : EIATTR_NUM_BARRIERS
	.align		4
        /*0020*/ 	.byte	0x02, 0x4c
        /*0022*/ 	.byte	0x01
	.zero		1


	//----- nvinfo : EIATTR_EXTERNS
	.align		4
        /*0024*/ 	.byte	0x04, 0x0f
        /*0026*/ 	.short	(.L_25 - .L_24)


	//   ....[0]....
	.align		4
.L_24:
        /*0028*/ 	.word	index@(__assertfail)


	//----- nvinfo : EIATTR_MERCURY_ISA_VERSION
	.align		4
.L_25:
        /*002c*/ 	.byte	0x03, 0x5f
        /*002e*/ 	.short	0x0101


	//----- nvinfo : EIATTR_INT_WARP_WIDE_INSTR_OFFSETS
	.align		4
        /*0030*/ 	.byte	0x04, 0x31
        /*0032*/ 	.short	(.L_27 - .L_26)


	//   ....[0]....
.L_26:
        /*0034*/ 	.word	0x00000600


	//   ....[1]....
        /*0038*/ 	.word	0x00000630


	//   ....[2]....
        /*003c*/ 	.word	0x00000710


	//----- nvinfo : EIATTR_COOP_GROUP_MASK_REGIDS
	.align		4
.L_27:
        /*0040*/ 	.byte	0x04, 0x29
        /*0042*/ 	.short	(.L_29 - .L_28)


	//   ....[0]....
.L_28:
        /*0044*/ 	.word	0xffffffff


	//   ....[1]....
        /*0048*/ 	.word	0xffffffff


	//   ....[2]....
        /*004c*/ 	.word	0xffffffff


	//   ....[3]....
        /*0050*/ 	.word	0xffffffff


	//   ....[4]....
        /*0054*/ 	.word	0xffffffff


	//----- nvinfo : EIATTR_COOP_GROUP_INSTR_OFFSETS
	.align		4
.L_29:
        /*0058*/ 	.byte	0x04, 0x28
        /*005a*/ 	.short	(.L_31 - .L_30)


	//   ....[0]....
.L_30:
        /*005c*/ 	.word	0x00000060


	//   ....[1]....
        /*0060*/ 	.word	0x00000070


	//   ....[2]....
        /*0064*/ 	.word	0x00000130


	//   ....[3]....
        /*0068*/ 	.word	0x00000510


	//   ....[4]....
        /*006c*/ 	.word	0x000011c0


	//----- nvinfo : EIATTR_REG_RECONFIG
	.align		4
.L_31:
        /*0070*/ 	.byte	0x01, 0x54
	.zero		2


	//----- nvinfo : EIATTR_SYSCALL_OFFSETS
	.align		4
        /*0074*/ 	.byte	0x04, 0x46
        /*0076*/ 	.short	(.L_33 - .L_32)


	//   ....[0]....
.L_32:
        /*0078*/ 	.word	0x00001390


	//----- nvinfo : EIATTR_MBARRIER_INSTR_OFFSETS
	.align		4
.L_33:
        /*007c*/ 	.byte	0x04, 0x39
        /*007e*/ 	.short	(.L_35 - .L_34)


	//   ....[0]....
.L_34:
        /*0080*/ 	.word	0x00000250
        /*0084*/ 	.word	0x000000ff
        /*0088*/ 	.word	0x00000000
        /*008c*/ 	.short	0x0100
        /*008e*/ 	.byte	0x08
	.zero		1


	//   ....[1]....
        /*0090*/ 	.word	0x00000260
        /*0094*/ 	.word	0x000000ff
        /*0098*/ 	.word	0x000000a8
        /*009c*/ 	.short	0x0100
        /*009e*/ 	.byte	0x08
	.zero		1


	//   ....[2]....
        /*00a0*/ 	.word	0x00000270
        /*00a4*/ 	.word	0x000000ff
        /*00a8*/ 	.word	0x00000008
        /*00ac*/ 	.short	0x0100
        /*00ae*/ 	.byte	0x08
	.zero		1


	//   ....[3]....
        /*00b0*/ 	.word	0x00000280
        /*00b4*/ 	.word	0x000000ff
        /*00b8*/ 	.word	0x000000b0
        /*00bc*/ 	.short	0x0100
        /*00be*/ 	.byte	0x08
	.zero		1


	//   ....[4]....
        /*00c0*/ 	.word	0x00000290
        /*00c4*/ 	.word	0x000000ff
        /*00c8*/ 	.word	0x00000010
        /*00cc*/ 	.short	0x0100
        /*00ce*/ 	.byte	0x08
	.zero		1


	//   ....[5]....
        /*00d0*/ 	.word	0x000002a0
        /*00d4*/ 	.word	0x000000ff
        /*00d8*/ 	.word	0x000000b8
        /*00dc*/ 	.short	0x0100
        /*00de*/ 	.byte	0x08
	.zero		1


	//   ....[6]....
        /*00e0*/ 	.word	0x000002b0
        /*00e4*/ 	.word	0x000000ff
        /*00e8*/ 	.word	0x00000018
        /*00ec*/ 	.short	0x0100
        /*00ee*/ 	.byte	0x08
	.zero		1


	//   ....[7]....
        /*00f0*/ 	.word	0x000002c0
        /*00f4*/ 	.word	0x000000ff
        /*00f8*/ 	.word	0x000000c0
        /*00fc*/ 	.short	0x0100
        /*00fe*/ 	.byte	0x08
	.zero		1


	//   ....[8]....
        /*0100*/ 	.word	0x000002d0
        /*0104*/ 	.word	0x000000ff
        /*0108*/ 	.word	0x00000020
        /*010c*/ 	.short	0x0100
        /*010e*/ 	.byte	0x08
	.zero		1


	//   ....[9]....
        /*0110*/ 	.word	0x000002e0
        /*0114*/ 	.word	0x000000ff
        /*0118*/ 	.word	0x000000c8
        /*011c*/ 	.short	0x0100
        /*011e*/ 	.byte	0x08
	.zero		1


	//   ....[10]....
        /*0120*/ 	.word	0x000002f0
        /*0124*/ 	.word	0x000000ff
        /*0128*/ 	.word	0x00000028
        /*012c*/ 	.short	0x0100
        /*012e*/ 	.byte	0x08
	.zero		1


	//   ....[11]....
        /*0130*/ 	.word	0x00000300
        /*0134*/ 	.word	0x000000ff
        /*0138*/ 	.word	0x000000d0
        /*013c*/ 	.short	0x0100
        /*013e*/ 	.byte	0x08
	.zero		1


	//   ....[12]....
        /*0140*/ 	.word	0x00000310
        /*0144*/ 	.word	0x000000ff
        /*0148*/ 	.word	0x00000030
        /*014c*/ 	.short	0x0100
        /*014e*/ 	.byte	0x08
	.zero		1


	//   ....[13]....
        /*0150*/ 	.word	0x00000320
        /*0154*/ 	.word	0x000000ff
        /*0158*/ 	.word	0x000000d8
        /*015c*/ 	.short	0x0100
        /*015e*/ 	.byte	0x08
	.zero		1


	//   ....[14]....
        /*0160*/ 	.word	0x00000330
        /*0164*/ 	.word	0x000000ff
        /*0168*/ 	.word	0x00000038
        /*016c*/ 	.short	0x0100
        /*016e*/ 	.byte	0x08
	.zero		1


	//   ....[15]....
        /*0170*/ 	.word	0x00000340
        /*0174*/ 	.word	0x000000ff
        /*0178*/ 	.word	0x000000e0
        /*017c*/ 	.short	0x0100
        /*017e*/ 	.byte	0x08
	.zero		1


	//   ....[16]....
        /*0180*/ 	.word	0x00000350
        /*0184*/ 	.word	0x000000ff
        /*0188*/ 	.word	0x00000040
        /*018c*/ 	.short	0x0100
        /*018e*/ 	.byte	0x08
	.zero		1


	//   ....[17]....
        /*0190*/ 	.word	0x00000360
        /*0194*/ 	.word	0x000000ff
        /*0198*/ 	.word	0x000000e8
        /*019c*/ 	.short	0x0100
        /*019e*/ 	.byte	0x08
	.zero		1


	//   ....[18]....
        /*01a0*/ 	.word	0x00000370
        /*01a4*/ 	.word	0x000000ff
        /*01a8*/ 	.word	0x00000048
        /*01ac*/ 	.short	0x0100
        /*01ae*/ 	.byte	0x08
	.zero		1


	//   ....[19]....
        /*01b0*/ 	.word	0x00000380
        /*01b4*/ 	.word	0x000000ff
        /*01b8*/ 	.word	0x000000f0
        /*01bc*/ 	.short	0x0100
        /*01be*/ 	.byte	0x08
	.zero		1


	//   ....[20]....
        /*01c0*/ 	.word	0x00000390
        /*01c4*/ 	.word	0x000000ff
        /*01c8*/ 	.word	0x00000050
        /*01cc*/ 	.short	0x0100
        /*01ce*/ 	.byte	0x08
	.zero		1


	//   ....[21]....
        /*01d0*/ 	.word	0x000003a0
        /*01d4*/ 	.word	0x000000ff
        /*01d8*/ 	.word	0x000000f8
        /*01dc*/ 	.short	0x0100
        /*01de*/ 	.byte	0x08
	.zero		1


	//   ....[22]....
        /*01e0*/ 	.word	0x000003b0
        /*01e4*/ 	.word	0x000000ff
        /*01e8*/ 	.word	0x00000058
        /*01ec*/ 	.short	0x0100
        /*01ee*/ 	.byte	0x08
	.zero		1


	//   ....[23]....
        /*01f0*/ 	.word	0x000003c0
        /*01f4*/ 	.word	0x000000ff
        /*01f8*/ 	.word	0x00000100
        /*01fc*/ 	.short	0x0100
        /*01fe*/ 	.byte	0x08
	.zero		1


	//   ....[24]....
        /*0200*/ 	.word	0x000003d0
        /*0204*/ 	.word	0x000000ff
        /*0208*/ 	.word	0x00000060
        /*020c*/ 	.short	0x0100
        /*020e*/ 	.byte	0x08
	.zero		1


	//   ....[25]....
        /*0210*/ 	.word	0x000003e0
        /*0214*/ 	.word	0x000000ff
        /*0218*/ 	.word	0x00000108
        /*021c*/ 	.short	0x0100
        /*021e*/ 	.byte	0x08
	.zero		1


	//   ....[26]....
        /*0220*/ 	.word	0x000003f0
        /*0224*/ 	.word	0x000000ff
        /*0228*/ 	.word	0x00000068
        /*022c*/ 	.short	0x0100
        /*022e*/ 	.byte	0x08
	.zero		1


	//   ....[27]....
        /*0230*/ 	.word	0x00000400
        /*0234*/ 	.word	0x000000ff
        /*0238*/ 	.word	0x00000110
        /*023c*/ 	.short	0x0100
        /*023e*/ 	.byte	0x08
	.zero		1


	//   ....[28]....
        /*0240*/ 	.word	0x00000410
        /*0244*/ 	.word	0x000000ff
        /*0248*/ 	.word	0x00000070
        /*024c*/ 	.short	0x0100
        /*024e*/ 	.byte	0x08
	.zero		1


	//   ....[29]....
        /*0250*/ 	.word	0x00000420
        /*0254*/ 	.word	0x000000ff
        /*0258*/ 	.word	0x00000118
        /*025c*/ 	.short	0x0100
        /*025e*/ 	.byte	0x08
	.zero		1


	//   ....[30]....
        /*0260*/ 	.word	0x00000430
        /*0264*/ 	.word	0x000000ff
        /*0268*/ 	.word	0x00000078
        /*026c*/ 	.short	0x0100
        /*026e*/ 	.byte	0x08
	.zero		1


	//   ....[31]....
        /*0270*/ 	.word	0x00000440
        /*0274*/ 	.word	0x000000ff
        /*0278*/ 	.word	0x00000120
        /*027c*/ 	.short	0x0100
        /*027e*/ 	.byte	0x08
	.zero		1


	//   ....[32]....
        /*0280*/ 	.word	0x00000450
        /*0284*/ 	.word	0x000000ff
        /*0288*/ 	.word	0x00000080
        /*028c*/ 	.short	0x0100
        /*028e*/ 	.byte	0x08
	.zero		1


	//   ....[33]....
        /*0290*/ 	.word	0x00000460
        /*0294*/ 	.word	0x000000ff
        /*0298*/ 	.word	0x00000128
        /*029c*/ 	.short	0x0100
        /*029e*/ 	.byte	0x08
	.zero		1


	//   ....[34]....
        /*02a0*/ 	.word	0x00000470
        /*02a4*/ 	.word	0x000000ff
        /*02a8*/ 	.word	0x00000088
        /*02ac*/ 	.short	0x0100
        /*02ae*/ 	.byte	0x08
	.zero		1


	//   ....[35]....
        /*02b0*/ 	.word	0x00000480
        /*02b4*/ 	.word	0x000000ff
        /*02b8*/ 	.word	0x00000130
        /*02bc*/ 	.short	0x0100
        /*02be*/ 	.byte	0x08
	.zero		1


	//   ....[36]....
        /*02c0*/ 	.word	0x00000490
        /*02c4*/ 	.word	0x000000ff
        /*02c8*/ 	.word	0x00000090
        /*02cc*/ 	.short	0x0100
        /*02ce*/ 	.byte	0x08
	.zero		1


	//   ....[37]....
        /*02d0*/ 	.word	0x000004a0
        /*02d4*/ 	.word	0x000000ff
        /*02d8*/ 	.word	0x00000138
        /*02dc*/ 	.short	0x0100
        /*02de*/ 	.byte	0x08
	.zero		1


	//   ....[38]....
        /*02e0*/ 	.word	0x000004b0
        /*02e4*/ 	.word	0x000000ff
        /*02e8*/ 	.word	0x00000098
        /*02ec*/ 	.short	0x0100
        /*02ee*/ 	.byte	0x08
	.zero		1


	//   ....[39]....
        /*02f0*/ 	.word	0x000004c0
        /*02f4*/ 	.word	0x000000ff
        /*02f8*/ 	.word	0x00000140
        /*02fc*/ 	.short	0x0100
        /*02fe*/ 	.byte	0x08
	.zero		1


	//   ....[40]....
        /*0300*/ 	.word	0x000004d0
        /*0304*/ 	.word	0x000000ff
        /*0308*/ 	.word	0x000000a0
        /*030c*/ 	.short	0x0100
        /*030e*/ 	.byte	0x08
	.zero		1


	//   ....[41]....
        /*0310*/ 	.word	0x000004e0
        /*0314*/ 	.word	0x000000ff
        /*0318*/ 	.word	0x00000148
        /*031c*/ 	.short	0x0100
        /*031e*/ 	.byte	0x08
	.zero		1


	//   ....[42]....
        /*0320*/ 	.word	0x00000780
        /*0324*/ 	.word	0x000000ff
        /*0328*/ 	.word	0x00000160
        /*032c*/ 	.short	0x0100
        /*032e*/ 	.byte	0x06
	.zero		1


	//   ....[43]....
        /*0330*/ 	.word	0x000007e0
        /*0334*/ 	.word	0x000000ff
        /*0338*/ 	.word	0x00000168
        /*033c*/ 	.short	0x0100
        /*033e*/ 	.byte	0x06
	.zero		1


	//   ....[44]....
        /*0340*/ 	.word	0x00001420
        /*0344*/ 	.word	0x00000003
        /*0348*/ 	.word	0x00000000
        /*034c*/ 	.short	0x010a
        /*034e*/ 	.byte	0x3f
	.zero		1


	//   ....[45]....
        /*0350*/ 	.word	0x00001460
        /*0354*/ 	.word	0x00000003
        /*0358*/ 	.word	0x00000000
        /*035c*/ 	.short	0x010a
        /*035e*/ 	.byte	0x3f
	.zero		1


	//   ....[46]....
        /*0360*/ 	.word	0x000019e0
        /*0364*/ 	.word	0x000000ff
        /*0368*/ 	.word	0x00000000
        /*036c*/ 	.short	0x010a
        /*036e*/ 	.byte	0x07
	.zero		1


	//   ....[47]....
        /*0370*/ 	.word	0x00001a20
        /*0374*/ 	.word	0x000000ff
        /*0378*/ 	.word	0x00000000
        /*037c*/ 	.short	0x010a
        /*037e*/ 	.byte	0x07
	.zero		1


	//   ....[48]....
        /*0380*/ 	.word	0x00001e70
        /*0384*/ 	.word	0x000000ff
        /*0388*/ 	.word	0x00000000
        /*038c*/ 	.short	0x0101
        /*038e*/ 	.byte	0x07
	.zero		1


	//   ....[49]....
        /*0390*/ 	.word	0x00002090
        /*0394*/ 	.word	0x000000ff
        /*0398*/ 	.word	0x00000000
        /*039c*/ 	.short	0x0101
        /*039e*/ 	.byte	0x04
	.zero		1


	//   ....[50]....
        /*03a0*/ 	.word	0x000073a0
        /*03a4*/ 	.word	0x0000000e
        /*03a8*/ 	.word	0x000000a8
        /*03ac*/ 	.short	0x010a
        /*03ae*/ 	.byte	0x3f
	.zero		1


	//   ....[51]....
        /*03b0*/ 	.word	0x00007780
        /*03b4*/ 	.word	0x00000006
        /*03b8*/ 	.word	0x00000168
        /*03bc*/ 	.short	0x0101
        /*03be*/ 	.byte	0x3f
	.zero		1


	//   ....[52]....
        /*03c0*/ 	.word	0x00007e70
        /*03c4*/ 	.word	0x00000007
        /*03c8*/ 	.word	0x00000000
        /*03cc*/ 	.short	0x010a
        /*03ce*/ 	.byte	0x3f
	.zero		1


	//   ....[53]....
        /*03d0*/ 	.word	0x00007ef0
        /*03d4*/ 	.word	0x00000009
        /*03d8*/ 	.word	0x00000000
        /*03dc*/ 	.short	0x010a
        /*03de*/ 	.byte	0x3f
	.zero		1


	//   ....[54]....
        /*03e0*/ 	.word	0x00007f80
        /*03e4*/ 	.word	0x00000006
        /*03e8*/ 	.word	0x00000000
        /*03ec*/ 	.short	0x010a
        /*03ee*/ 	.byte	0x3f
	.zero		1


	//   ....[55]....
        /*03f0*/ 	.word	0x00008010
        /*03f4*/ 	.word	0x00000009
        /*03f8*/ 	.word	0x00000000
        /*03fc*/ 	.short	0x010a
        /*03fe*/ 	.byte	0x3f
	.zero		1


	//   ....[56]....
        /*0400*/ 	.word	0x000080a0
        /*0404*/ 	.word	0x00000006
        /*0408*/ 	.word	0x00000000
        /*040c*/ 	.short	0x010a
        /*040e*/ 	.byte	0x3f
	.zero		1


	//   ....[57]....
        /*0410*/ 	.word	0x00008130
        /*0414*/ 	.word	0x00000009
        /*0418*/ 	.word	0x00000000
        /*041c*/ 	.short	0x010a
        /*041e*/ 	.byte	0x3f
	.zero		1


	//   ....[58]....
        /*0420*/ 	.word	0x000081c0
        /*0424*/ 	.word	0x00000006
        /*0428*/ 	.word	0x00000000
        /*042c*/ 	.short	0x010a
        /*042e*/ 	.byte	0x3f
	.zero		1


	//   ....[59]....
        /*0430*/ 	.word	0x00008250
        /*0434*/ 	.word	0x00000009
        /*0438*/ 	.word	0x00000000
        /*043c*/ 	.short	0x010a
        /*043e*/ 	.byte	0x3f
	.zero		1


	//   ....[60]....
        /*0440*/ 	.word	0x000082e0
        /*0444*/ 	.word	0x00000006
        /*0448*/ 	.word	0x00000000
        /*044c*/ 	.short	0x010a
        /*044e*/ 	.byte	0x3f
	.zero		1


	//   ....[61]....
        /*0450*/ 	.word	0x00008370
        /*0454*/ 	.word	0x00000009
        /*0458*/ 	.word	0x00000000
        /*045c*/ 	.short	0x010a
        /*045e*/ 	.byte	0x3f
	.zero		1


	//   ....[62]....
        /*0460*/ 	.word	0x00008400
        /*0464*/ 	.word	0x00000006
        /*0468*/ 	.word	0x00000000
        /*046c*/ 	.short	0x010a
        /*046e*/ 	.byte	0x3f
	.zero		1


	//   ....[63]....
        /*0470*/ 	.word	0x00008490
        /*0474*/ 	.word	0x00000009
        /*0478*/ 	.word	0x00000000
        /*047c*/ 	.short	0x010a
        /*047e*/ 	.byte	0x3f
	.zero		1


	//   ....[64]....
        /*0480*/ 	.word	0x00008520
        /*0484*/ 	.word	0x00000006
        /*0488*/ 	.word	0x00000000
        /*048c*/ 	.short	0x010a
        /*048e*/ 	.byte	0x3f
	.zero		1


	//   ....[65]....
        /*0490*/ 	.word	0x000085b0
        /*0494*/ 	.word	0x00000009
        /*0498*/ 	.word	0x00000000
        /*049c*/ 	.short	0x010a
        /*049e*/ 	.byte	0x3f
	.zero		1


	//   ....[66]....
        /*04a0*/ 	.word	0x00008640
        /*04a4*/ 	.word	0x00000006
        /*04a8*/ 	.word	0x00000000
        /*04ac*/ 	.short	0x010a
        /*04ae*/ 	.byte	0x3f
	.zero		1


	//   ....[67]....
        /*04b0*/ 	.word	0x000086d0
        /*04b4*/ 	.word	0x00000009
        /*04b8*/ 	.word	0x00000000
        /*04bc*/ 	.short	0x010a
        /*04be*/ 	.byte	0x3f
	.zero		1


	//   ....[68]....
        /*04c0*/ 	.word	0x00008760
        /*04c4*/ 	.word	0x00000006
        /*04c8*/ 	.word	0x00000000
        /*04cc*/ 	.short	0x010a
        /*04ce*/ 	.byte	0x3f
	.zero		1


	//   ....[69]....
        /*04d0*/ 	.word	0x000087f0
        /*04d4*/ 	.word	0x00000009
        /*04d8*/ 	.word	0x00000000
        /*04dc*/ 	.short	0x010a
        /*04de*/ 	.byte	0x3f
	.zero		1


	//   ....[70]....
        /*04e0*/ 	.word	0x00008880
        /*04e4*/ 	.word	0x00000006
        /*04e8*/ 	.word	0x00000000
        /*04ec*/ 	.short	0x010a
        /*04ee*/ 	.byte	0x3f
	.zero		1


	//   ....[71]....
        /*04f0*/ 	.word	0x00008910
        /*04f4*/ 	.word	0x00000009
        /*04f8*/ 	.word	0x00000000
        /*04fc*/ 	.short	0x010a
        /*04fe*/ 	.byte	0x3f
	.zero		1


	//   ....[72]....
        /*0500*/ 	.word	0x000089a0
        /*0504*/ 	.word	0x00000003
        /*0508*/ 	.word	0x00000000
        /*050c*/ 	.short	0x010a
        /*050e*/ 	.byte	0x3f
	.zero		1


	//   ....[73]....
        /*0510*/ 	.word	0x00008a00
        /*0514*/ 	.word	0x00000003
        /*0518*/ 	.word	0x00000000
        /*051c*/ 	.short	0x010a
        /*051e*/ 	.byte	0x3f
	.zero		1


	//   ....[74]....
        /*0520*/ 	.word	0x00008a60
        /*0524*/ 	.word	0x00000004
        /*0528*/ 	.word	0x00000000
        /*052c*/ 	.short	0x010a
        /*052e*/ 	.byte	0x3f
	.zero		1


	//   ....[75]....
        /*0530*/ 	.word	0x00008b30
        /*0534*/ 	.word	0x0000000e
        /*0538*/ 	.word	0x000000a8
        /*053c*/ 	.short	0x010a
        /*053e*/ 	.byte	0x3f
	.zero		1


	//   ....[76]....
        /*0540*/ 	.word	0x00008c00
        /*0544*/ 	.word	0x00000007
        /*0548*/ 	.word	0x00000000
        /*054c*/ 	.short	0x010a
        /*054e*/ 	.byte	0x3f
	.zero		1


	//   ....[77]....
        /*0550*/ 	.word	0x00008c50
        /*0554*/ 	.word	0x00000009
        /*0558*/ 	.word	0x00000000
        /*055c*/ 	.short	0x010a
        /*055e*/ 	.byte	0x3f
	.zero		1


	//   ....[78]....
        /*0560*/ 	.word	0x00008ca0
        /*0564*/ 	.word	0x00000006
        /*0568*/ 	.word	0x00000000
        /*056c*/ 	.short	0x010a
        /*056e*/ 	.byte	0x3f
	.zero		1


	//   ....[79]....
        /*0570*/ 	.word	0x00008cf0
        /*0574*/ 	.word	0x00000009
        /*0578*/ 	.word	0x00000000
        /*057c*/ 	.short	0x010a
        /*057e*/ 	.byte	0x3f
	.zero		1


	//   ....[80]....
        /*0580*/ 	.word	0x00008d40
        /*0584*/ 	.word	0x00000006
        /*0588*/ 	.word	0x00000000
        /*058c*/ 	.short	0x010a
        /*058e*/ 	.byte	0x3f
	.zero		1


	//   ....[81]....
        /*0590*/ 	.word	0x00008d90
        /*0594*/ 	.word	0x00000009
        /*0598*/ 	.word	0x00000000
        /*059c*/ 	.short	0x010a
        /*059e*/ 	.byte	0x3f
	.zero		1


	//   ....[82]....
        /*05a0*/ 	.word	0x00008de0
        /*05a4*/ 	.word	0x00000006
        /*05a8*/ 	.word	0x00000000
        /*05ac*/ 	.short	0x010a
        /*05ae*/ 	.byte	0x3f
	.zero		1


	//   ....[83]....
        /*05b0*/ 	.word	0x00008e30
        /*05b4*/ 	.word	0x00000009
        /*05b8*/ 	.word	0x00000000
        /*05bc*/ 	.short	0x010a
        /*05be*/ 	.byte	0x3f
	.zero		1


	//   ....[84]....
        /*05c0*/ 	.word	0x00008e80
        /*05c4*/ 	.word	0x00000006
        /*05c8*/ 	.word	0x00000000
        /*05cc*/ 	.short	0x010a
        /*05ce*/ 	.byte	0x3f
	.zero		1


	//   ....[85]....
        /*05d0*/ 	.word	0x00008ed0
        /*05d4*/ 	.word	0x00000009
        /*05d8*/ 	.word	0x00000000
        /*05dc*/ 	.short	0x010a
        /*05de*/ 	.byte	0x3f
	.zero		1


	//   ....[86]....
        /*05e0*/ 	.word	0x00008f20
        /*05e4*/ 	.word	0x00000006
        /*05e8*/ 	.word	0x00000000
        /*05ec*/ 	.short	0x010a
        /*05ee*/ 	.byte	0x3f
	.zero		1


	//   ....[87]....
        /*05f0*/ 	.word	0x00008f70
        /*05f4*/ 	.word	0x00000009
        /*05f8*/ 	.word	0x00000000
        /*05fc*/ 	.short	0x010a
        /*05fe*/ 	.byte	0x3f
	.zero		1


	//   ....[88]....
        /*0600*/ 	.word	0x00008fc0
        /*0604*/ 	.word	0x00000006
        /*0608*/ 	.word	0x00000000
        /*060c*/ 	.short	0x010a
        /*060e*/ 	.byte	0x3f
	.zero		1


	//   ....[89]....
        /*0610*/ 	.word	0x00009010
        /*0614*/ 	.word	0x00000009
        /*0618*/ 	.word	0x00000000
        /*061c*/ 	.short	0x010a
        /*061e*/ 	.byte	0x3f
	.zero		1


	//   ....[90]....
        /*0620*/ 	.word	0x00009060
        /*0624*/ 	.word	0x00000006
        /*0628*/ 	.word	0x00000000
        /*062c*/ 	.short	0x010a
        /*062e*/ 	.byte	0x3f
	.zero		1


	//   ....[91]....
        /*0630*/ 	.word	0x000090b0
        /*0634*/ 	.word	0x00000009
        /*0638*/ 	.word	0x00000000
        /*063c*/ 	.short	0x010a
        /*063e*/ 	.byte	0x3f
	.zero		1


	//   ....[92]....
        /*0640*/ 	.word	0x00009100
        /*0644*/ 	.word	0x00000006
        /*0648*/ 	.word	0x00000000
        /*064c*/ 	.short	0x010a
        /*064e*/ 	.byte	0x3f
	.zero		1


	//   ....[93]....
        /*0650*/ 	.word	0x00009150
        /*0654*/ 	.word	0x00000009
        /*0658*/ 	.word	0x00000000
        /*065c*/ 	.short	0x010a
        /*065e*/ 	.byte	0x3f
	.zero		1


	//   ....[94]....
        /*0660*/ 	.word	0x000091a0
        /*0664*/ 	.word	0x00000006
        /*0668*/ 	.word	0x00000000
        /*066c*/ 	.short	0x010a
        /*066e*/ 	.byte	0x3f
	.zero		1


	//   ....[95]....
        /*0670*/ 	.word	0x000091f0
        /*0674*/ 	.word	0x00000009
        /*0678*/ 	.word	0x00000000
        /*067c*/ 	.short	0x010a
        /*067e*/ 	.byte	0x3f
	.zero		1


	//----- nvinfo : EIATTR_NUM_MBARRIERS
	.align		4
.L_35:
        /*0680*/ 	.byte	0x03, 0x38
        /*0682*/ 	.short	0x002c


	//----- nvinfo : EIATTR_EXIT_INSTR_OFFSETS
	.align		4
        /*0684*/ 	.byte	0x04, 0x1c
        /*0686*/ 	.short	(.L_37 - .L_36)


	//   ....[0]....
.L_36:
        /*0688*/ 	.word	0x00000830


	//   ....[1]....
        /*068c*/ 	.word	0x00001100


	//   ....[2]....
        /*0690*/ 	.word	0x00006a10


	//   ....[3]....
        /*0694*/ 	.word	0x00007040


	//   ....[4]....
        /*0698*/ 	.word	0x000089f0


	//----- nvinfo : EIATTR_MAX_THREADS
	.align		4
.L_37:
        /*069c*/ 	.byte	0x04, 0x05
        /*069e*/ 	.short	(.L_39 - .L_38)
.L_38:
        /*06a0*/ 	.word	0x00000180
        /*06a4*/ 	.word	0x00000001
        /*06a8*/ 	.word	0x00000001


	//----- nvinfo : EIATTR_CRS_STACK_SIZE
	.align		4
.L_39:
        /*06ac*/ 	.byte	0x04, 0x1e
        /*06ae*/ 	.short	(.L_41 - .L_40)
.L_40:
        /*06b0*/ 	.word	0x00000000


	//----- nvinfo : EIATTR_CBANK_PARAM_SIZE
	.align		4
.L_41:
        /*06b4*/ 	.byte	0x03, 0x19
        /*06b6*/ 	.short	0x0470


	//----- nvinfo : EIATTR_PARAM_CBANK
	.align		4
        /*06b8*/ 	.byte	0x04, 0x0a
        /*06ba*/ 	.short	(.L_43 - .L_42)
	.align		4
.L_42:
        /*06bc*/ 	.word	index@(.nv.constant0._ZN7cutlass13device_kernelINS_4gemm6kernel13GemmUniversalIN4cute5tupleIJiiiiEEENS1_10collective13CollectiveMmaINS1_34MainloopSm90TmaGmmaWarpSpecializedILi21ENS5_IJNS4_1CILi1EEESB_SB_EEENS1_35KernelTmaWarpSpecializedCooperativeEEENS5_IJNSA_ILi256EEENSA_ILi80EEENSA_ILi32EEEEEEaNS5_IJlSB_lEEEaSJ_NS4_8TiledMMAINS4_8MMA_AtomIJNS4_4SM904GMMA26MMA_64x16x32_S32S8S8_SS_TNEEEENS4_6LayoutINS5_IJNSA_ILi2EEESB_SB_EEENS5_IJSB_NSA_ILi0EEEST_EEEEENS5_IJNS4_10UnderscoreESW_SW_EEEEENS4_13SM90_TMA_LOADENS4_14ComposedLayoutINS4_7SwizzleILi1ELi4ELi3EEENS4_18smem_ptr_flag_bitsILi8EEENSQ_INS5_IJNSA_ILi8EEESH_EEENS5_IJSH_SB_EEEEEEEvNS4_8identityESZ_S19_vS1A_EENS_8epilogue10collective6detail29Sm90TmaWarpSpecializedAdapterINS1D_15DefaultEpilogueIaSJ_SJ_NS1C_6thread17LinearCombinationIaLi1EiiLNS1H_9ScaleType4KindE0ELNS_15FloatRoundStyleE2EaEENS1_15EpilogueDefaultEEEEEvvEEEEvNT_6ParamsE)
        /*06c0*/ 	.short	0x0210
        /*06c2*/ 	.short	0x0470


	//----- nvinfo : EIATTR_SW_WAR
	.align		4
.L_43:
        /*06c4*/ 	.byte	0x04, 0x36
        /*06c6*/ 	.short	(.L_45 - .L_44)
.L_44:
        /*06c8*/ 	.word	0x00000008
.L_45:


//--------------------- .nv.callgraph             --------------------------
	.section	.nv.callgraph,"",@"SHT_CUDA_CALLGRAPH"
	.align	4
	.sectionentsize	8
	.align		4
        /*0000*/ 	.word	0x00000000
	.align		4
        /*0004*/ 	.word	0xffffffff
	.align		4
        /*0008*/ 	.word	index@(_ZN7cutlass13device_kernelINS_4gemm6kernel13GemmUniversalIN4cute5tupleIJiiiiEEENS1_10collective13CollectiveMmaINS1_34MainloopSm90TmaGmmaWarpSpecializedILi21ENS5_IJNS4_1CILi1EEESB_SB_EEENS1_35KernelTmaWarpSpecializedCooperativeEEENS5_IJNSA_ILi256EEENSA_ILi80EEENSA_ILi32EEEEEEaNS5_IJlSB_lEEEaSJ_NS4_8TiledMMAINS4_8MMA_AtomIJNS4_4SM904GMMA26MMA_64x16x32_S32S8S8_SS_TNEEEENS4_6LayoutINS5_IJNSA_ILi2EEESB_SB_EEENS5_IJSB_NSA_ILi0EEEST_EEEEENS5_IJNS4_10UnderscoreESW_SW_EEEEENS4_13SM90_TMA_LOADENS4_14ComposedLayoutINS4_7SwizzleILi1ELi4ELi3EEENS4_18smem_ptr_flag_bitsILi8EEENSQ_INS5_IJNSA_ILi8EEESH_EEENS5_IJSH_SB_EEEEEEEvNS4_8identityESZ_S19_vS1A_EENS_8epilogue10collective6detail29Sm90TmaWarpSpecializedAdapterINS1D_15DefaultEpilogueIaSJ_SJ_NS1C_6thread17LinearCombinationIaLi1EiiLNS1H_9ScaleType4KindE0ELNS_15FloatRoundStyleE2EaEENS1_15EpilogueDefaultEEEEEvvEEEEvNT_6ParamsE)
	.align		4
        /*000c*/ 	.word	index@(__assertfail)
	.align		4
        /*0010*/ 	.word	0x00000000
	.align		4
        /*0014*/ 	.word	0xfffffffe
	.align		4
        /*0018*/ 	.word	0x00000000
	.align		4
        /*001c*/ 	.word	0xfffffffd
	.align		4
        /*0020*/ 	.word	0x00000000
	.align		4
        /*0024*/ 	.word	0xfffffffc


//--------------------- .nv.constant4             --------------------------
	.section	.nv.constant4,"a",@progbits
	.align	8
	.align		8
.nv.constant4:
        /*0000*/ 	.dword	__assertfail
	.align		8
        /*0008*/ 	.dword	__unnamed_1
	.align		8
        /*0010*/ 	.dword	_ZN40_INTERNAL_d063f9d6_4_k_cu_5614ddd1_126084cuda3std3__45__cpo5beginE
	.align		8
        /*0018*/ 	.dword	_ZN40_INTERNAL_d063f9d6_4_k_cu_5614ddd1_126084cuda3std3__45__cpo3endE
	.align		8
        /*0020*/ 	.dword	_ZN40_INTERNAL_d063f9d6_4_k_cu_5614ddd1_126084cuda3std3__45__cpo6cbeginE
	.align		8
        /*0028*/ 	.dword	_ZN40_INTERNAL_d063f9d6_4_k_cu_5614ddd1_126084cuda3std3__45__cpo4cendE
	.align		8
        /*0030*/ 	.dword	_ZN40_INTERNAL_d063f9d6_4_k_cu_5614ddd1_126084cuda3std3__442_GLOBAL__N__d063f9d6_4_k_cu_5614ddd1_126086ignoreE
	.align		8
        /*0038*/ 	.dword	_ZN40_INTERNAL_d063f9d6_4_k_cu_5614ddd1_126084cuda3std3__419piecewise_constructE
	.align		8
        /*0040*/ 	.dword	_ZN40_INTERNAL_d063f9d6_4_k_cu_5614ddd1_126084cuda3std3__48in_placeE
	.align		8
        /*0048*/ 	.dword	_ZN40_INTERNAL_d063f9d6_4_k_cu_5614ddd1_126084cuda3std6ranges3__45__cpo4swapE
	.align		8
        /*0050*/ 	.dword	_ZN40_INTERNAL_d063f9d6_4_k_cu_5614ddd1_126084cuda3std6ranges3__45__cpo9iter_moveE
	.align		8
        /*0058*/ 	.dword	_ZN40_INTERNAL_d063f9d6_4_k_cu_5614ddd1_126084cute7productE
	.align		8
        /*0060*/ 	.dword	_ZN40_INTERNAL_d063f9d6_4_k_cu_5614ddd1_126084cute1_E
	.align		8
        /*0068*/ 	.dword	$str$22
	.align		8
        /*0070*/ 	.dword	$str$23


//--------------------- .text._ZN7cutlass13device_kernelINS_4gemm6kernel13GemmUniversalIN4cute5tupleIJiiiiEEENS1_10collective13CollectiveMmaINS1_34MainloopSm90TmaGmmaWarpSpecializedILi21ENS5_IJNS4_1CILi1EEESB_SB_EEENS1_35KernelTmaWarpSpecializedCooperativeEEENS5_IJNSA_ILi256EEENSA_ILi80EEENSA_ILi32EEEEEEaNS5_IJlSB_lEEEaSJ_NS4_8TiledMMAINS4_8MMA_AtomIJNS4_4SM904GMMA26MMA_64x16x32_S32S8S8_SS_TNEEEENS4_6LayoutINS5_IJNSA_ILi2EEESB_SB_EEENS5_IJSB_NSA_ILi0EEEST_EEEEENS5_IJNS4_10UnderscoreESW_SW_EEEEENS4_13SM90_TMA_LOADENS4_14ComposedLayoutINS4_7SwizzleILi1ELi4ELi3EEENS4_18smem_ptr_flag_bitsILi8EEENSQ_INS5_IJNSA_ILi8EEESH_EEENS5_IJSH_SB_EEEEEEEvNS4_8identityESZ_S19_vS1A_EENS_8epilogue10collective6detail29Sm90TmaWarpSpecializedAdapterINS1D_15DefaultEpilogueIaSJ_SJ_NS1C_6thread17LinearCombinationIaLi1EiiLNS1H_9ScaleType4KindE0ELNS_15FloatRoundStyleE2EaEENS1_15EpilogueDefaultEEEEEvvEEEEvNT_6ParamsE --------------------------
	.section	.text._ZN7cutlass13device_kernelINS_4gemm6kernel13GemmUniversalIN4cute5tupleIJiiiiEEENS1_10collective13CollectiveMmaINS1_34MainloopSm90TmaGmmaWarpSpecializedILi21ENS5_IJNS4_1CILi1EEESB_SB_EEENS1_35KernelTmaWarpSpecializedCooperativeEEENS5_IJNSA_ILi256EEENSA_ILi80EEENSA_ILi32EEEEEEaNS5_IJlSB_lEEEaSJ_NS4_8TiledMMAINS4_8MMA_AtomIJNS4_4SM904GMMA26MMA_64x16x32_S32S8S8_SS_TNEEEENS4_6LayoutINS5_IJNSA_ILi2EEESB_SB_EEENS5_IJSB_NSA_ILi0EEEST_EEEEENS5_IJNS4_10UnderscoreESW_SW_EEEEENS4_13SM90_TMA_LOADENS4_14ComposedLayoutINS4_7SwizzleILi1ELi4ELi3EEENS4_18smem_ptr_flag_bitsILi8EEENSQ_INS5_IJNSA_ILi8EEESH_EEENS5_IJSH_SB_EEEEEEEvNS4_8identityESZ_S19_vS1A_EENS_8epilogue10collective6detail29Sm90TmaWarpSpecializedAdapterINS1D_15DefaultEpilogueIaSJ_SJ_NS1C_6thread17LinearCombinationIaLi1EiiLNS1H_9ScaleType4KindE0ELNS_15FloatRoundStyleE2EaEENS1_15EpilogueDefaultEEEEEvvEEEEvNT_6ParamsE,"ax",@progbits
	.align	128
.text._ZN7cutlass13device_kernelINS_4gemm6kernel13GemmUniversalIN4cute5tupleIJiiiiEEENS1_10collective13CollectiveMmaINS1_34MainloopSm90TmaGmmaWarpSpecializedILi21ENS5_IJNS4_1CILi1EEESB_SB_EEENS1_35KernelTmaWarpSpecializedCooperativeEEENS5_IJNSA_ILi256EEENSA_ILi80EEENSA_ILi32EEEEEEaNS5_IJlSB_lEEEaSJ_NS4_8TiledMMAINS4_8MMA_AtomIJNS4_4SM904GMMA26MMA_64x16x32_S32S8S8_SS_TNEEEENS4_6LayoutINS5_IJNSA_ILi2EEESB_SB_EEENS5_IJSB_NSA_ILi0EEEST_EEEEENS5_IJNS4_10UnderscoreESW_SW_EEEEENS4_13SM90_TMA_LOADENS4_14ComposedLayoutINS4_7SwizzleILi1ELi4ELi3EEENS4_18smem_ptr_flag_bitsILi8EEENSQ_INS5_IJNSA_ILi8EEESH_EEENS5_IJSH_SB_EEEEEEEvNS4_8identityESZ_S19_vS1A_EENS_8epilogue10collective6detail29Sm90TmaWarpSpecializedAdapterINS1D_15DefaultEpilogueIaSJ_SJ_NS1C_6thread17LinearCombinationIaLi1EiiLNS1H_9ScaleType4KindE0ELNS_15FloatRoundStyleE2EaEENS1_15EpilogueDefaultEEEEEvvEEEEvNT_6ParamsE:
        .type           _ZN7cutlass13device_kernelINS_4gemm6kernel13GemmUniversalIN4cute5tupleIJiiiiEEENS1_10collective13CollectiveMmaINS1_34MainloopSm90TmaGmmaWarpSpecializedILi21ENS5_IJNS4_1CILi1EEESB_SB_EEENS1_35KernelTmaWarpSpecializedCooperativeEEENS5_IJNSA_ILi256EEENSA_ILi80EEENSA_ILi32EEEEEEaNS5_IJlSB_lEEEaSJ_NS4_8TiledMMAINS4_8MMA_AtomIJNS4_4SM904GMMA26MMA_64x16x32_S32S8S8_SS_TNEEEENS4_6LayoutINS5_IJNSA_ILi2EEESB_SB_EEENS5_IJSB_NSA_ILi0EEEST_EEEEENS5_IJNS4_10UnderscoreESW_SW_EEEEENS4_13SM90_TMA_LOADENS4_14ComposedLayoutINS4_7SwizzleILi1ELi4ELi3EEENS4_18smem_ptr_flag_bitsILi8EEENSQ_INS5_IJNSA_ILi8EEESH_EEENS5_IJSH_SB_EEEEEEEvNS4_8identityESZ_S19_vS1A_EENS_8epilogue10collective6detail29Sm90TmaWarpSpecializedAdapterINS1D_15DefaultEpilogueIaSJ_SJ_NS1C_6thread17LinearCombinationIaLi1EiiLNS1H_9ScaleType4KindE0ELNS_15FloatRoundStyleE2EaEENS1_15EpilogueDefaultEEEEEvvEEEEvNT_6ParamsE,@function
        .size           _ZN7cutlass13device_kernelINS_4gemm6kernel13GemmUniversalIN4cute5tupleIJiiiiEEENS1_10collective13CollectiveMmaINS1_34MainloopSm90TmaGmmaWarpSpecializedILi21ENS5_IJNS4_1CILi1EEESB_SB_EEENS1_35KernelTmaWarpSpecializedCooperativeEEENS5_IJNSA_ILi256EEENSA_ILi80EEENSA_ILi32EEEEEEaNS5_IJlSB_lEEEaSJ_NS4_8TiledMMAINS4_8MMA_AtomIJNS4_4SM904GMMA26MMA_64x16x32_S32S8S8_SS_TNEEEENS4_6LayoutINS5_IJNSA_ILi2EEESB_SB_EEENS5_IJSB_NSA_ILi0EEEST_EEEEENS5_IJNS4_10UnderscoreESW_SW_EEEEENS4_13SM90_TMA_LOADENS4_14ComposedLayoutINS4_7SwizzleILi1ELi4ELi3EEENS4_18smem_ptr_flag_bitsILi8EEENSQ_INS5_IJNSA_ILi8EEESH_EEENS5_IJSH_SB_EEEEEEEvNS4_8identityESZ_S19_vS1A_EENS_8epilogue10collective6detail29Sm90TmaWarpSpecializedAdapterINS1D_15DefaultEpilogueIaSJ_SJ_NS1C_6thread17LinearCombinationIaLi1EiiLNS1H_9ScaleType4KindE0ELNS_15FloatRoundStyleE2EaEENS1_15EpilogueDefaultEEEEEvvEEEEvNT_6ParamsE,(.L_x_265 - _ZN7cutlass13device_kernelINS_4gemm6kernel13GemmUniversalIN4cute5tupleIJiiiiEEENS1_10collective13CollectiveMmaINS1_34MainloopSm90TmaGmmaWarpSpecializedILi21ENS5_IJNS4_1CILi1EEESB_SB_EEENS1_35KernelTmaWarpSpecializedCooperativeEEENS5_IJNSA_ILi256EEENSA_ILi80EEENSA_ILi32EEEEEEaNS5_IJlSB_lEEEaSJ_NS4_8TiledMMAINS4_8MMA_AtomIJNS4_4SM904GMMA26MMA_64x16x32_S32S8S8_SS_TNEEEENS4_6LayoutINS5_IJNSA_ILi2EEESB_SB_EEENS5_IJSB_NSA_ILi0EEEST_EEEEENS5_IJNS4_10UnderscoreESW_SW_EEEEENS4_13SM90_TMA_LOADENS4_14ComposedLayoutINS4_7SwizzleILi1ELi4ELi3EEENS4_18smem_ptr_flag_bitsILi8EEENSQ_INS5_IJNSA_ILi8EEESH_EEENS5_IJSH_SB_EEEEEEEvNS4_8identityESZ_S19_vS1A_EENS_8epilogue10collective6detail29Sm90TmaWarpSpecializedAdapterINS1D_15DefaultEpilogueIaSJ_SJ_NS1C_6thread17LinearCombinationIaLi1EiiLNS1H_9ScaleType4KindE0ELNS_15FloatRoundStyleE2EaEENS1_15EpilogueDefaultEEEEEvvEEEEvNT_6ParamsE)
        .other          _ZN7cutlass13device_kernelINS_4gemm6kernel13GemmUniversalIN4cute5tupleIJiiiiEEENS1_10collective13CollectiveMmaINS1_34MainloopSm90TmaGmmaWarpSpecializedILi21ENS5_IJNS4_1CILi1EEESB_SB_EEENS1_35KernelTmaWarpSpecializedCooperativeEEENS5_IJNSA_ILi256EEENSA_ILi80EEENSA_ILi32EEEEEEaNS5_IJlSB_lEEEaSJ_NS4_8TiledMMAINS4_8MMA_AtomIJNS4_4SM904GMMA26MMA_64x16x32_S32S8S8_SS_TNEEEENS4_6LayoutINS5_IJNSA_ILi2EEESB_SB_EEENS5_IJSB_NSA_ILi0EEEST_EEEEENS5_IJNS4_10UnderscoreESW_SW_EEEEENS4_13SM90_TMA_LOADENS4_14ComposedLayoutINS4_7SwizzleILi1ELi4ELi3EEENS4_18smem_ptr_flag_bitsILi8EEENSQ_INS5_IJNSA_ILi8EEESH_EEENS5_IJSH_SB_EEEEEEEvNS4_8identityESZ_S19_vS1A_EENS_8epilogue10collective6detail29Sm90TmaWarpSpecializedAdapterINS1D_15DefaultEpilogueIaSJ_SJ_NS1C_6thread17LinearCombinationIaLi1EiiLNS1H_9ScaleType4KindE0ELNS_15FloatRoundStyleE2EaEENS1_15EpilogueDefaultEEEEEvvEEEEvNT_6ParamsE,@"STO_CUDA_ENTRY STV_DEFAULT"
_ZN7cutlass13device_kernelINS_4gemm6kernel13GemmUniversalIN4cute5tupleIJiiiiEEENS1_10collective13CollectiveMmaINS1_34MainloopSm90TmaGmmaWarpSpecializedILi21ENS5_IJNS4_1CILi1EEESB_SB_EEENS1_35KernelTmaWarpSpecializedCooperativeEEENS5_IJNSA_ILi256EEENSA_ILi80EEENSA_ILi32EEEEEEaNS5_IJlSB_lEEEaSJ_NS4_8TiledMMAINS4_8MMA_AtomIJNS4_4SM904GMMA26MMA_64x16x32_S32S8S8_SS_TNEEEENS4_6LayoutINS5_IJNSA_ILi2EEESB_SB_EEENS5_IJSB_NSA_ILi0EEEST_EEEEENS5_IJNS4_10UnderscoreESW_SW_EEEEENS4_13SM90_TMA_LOADENS4_14ComposedLayoutINS4_7SwizzleILi1ELi4ELi3EEENS4_18smem_ptr_flag_bitsILi8EEENSQ_INS5_IJNSA_ILi8EEESH_EEENS5_IJSH_SB_EEEEEEEvNS4_8identityESZ_S19_vS1A_EENS_8epilogue10collective6detail29Sm90TmaWarpSpecializedAdapterINS1D_15DefaultEpilogueIaSJ_SJ_NS1C_6thread17LinearCombinationIaLi1EiiLNS1H_9ScaleType4KindE0ELNS_15FloatRoundStyleE2EaEENS1_15EpilogueDefaultEEEEEvvEEEEvNT_6ParamsE:
[----:B------:R-:W0:Y:S01]  /*0000*/  LDC R1, c[0x0][0x28] ;  /* 0x00000a00ff017b82 */ /* 0x000e220000000800 */
[----:B------:R-:W1:Y:S01]  /*0010*/  S2R R18, SR_TID.X ;  /* 0x0000000000127919 */ /* 0x000e620000002100 */
[----:B------:R-:W-:Y:S01]  /*0020*/  ELECT P0, URZ, PT ;  /* 0x00000000003f782f */ /* 0x000fe20003800000 */
[----:B------:R-:W-:Y:S01]  /*0030*/  BSSY B0, `(.L_x_0) ;  /* 0x000000f000007945 */ /* 0x000fe20003800000 */
[--C-:B-1----:R-:W-:Y:S02]  /*0040*/  SHF.R.U32.HI R0, RZ, 0x5, R18.reuse ;  /* 0x00000005ff007819 */ /* 0x102fe40000011612 */
[----:B------:R-:W-:-:S03]  /*0050*/  SHF.R.U32.HI R2, RZ, 0x7, R18 ;  /* 0x00000007ff027819 */ /* 0x000fc60000011612 */
[----:B------:R-:W1:Y:S04]  /*0060*/  SHFL.IDX PT, R5, R0, RZ, 0x1f ;  /* 0x00001fff00057589 */ /* 0x000e6800000e0000 */
[----:B------:R2:W3:Y:S01]  /*0070*/  SHFL.IDX PT, R8, R2, RZ, 0x1f ;  /* 0x00001fff02087589 */ /* 0x0004e200000e0000 */
[----:B-1----:R-:W-:-:S13]  /*0080*/  ISETP.NE.OR P0, PT, R5, RZ, !P0 ;  /* 0x000000ff0500720c */ /* 0x002fda0004705670 */
[----:B0-23--:R-:W-:Y:S05]  /*0090*/  @P0 BRA `(.L_x_1) ;  /* 0x0000000000200947 */ /* 0x00dfea0003800000 */
[----:B------:R-:W-:Y:S02]  /*00a0*/  ULDC.64 UR4, c[0x0][0x198] ;  /* 0x0000660000047ab9 */ /* 0x000fe40000000a00 */
[----:B------:R-:W-:Y:S02]  /*00b0*/  UIADD3 UR6, UP0, UR4, 0xf0, URZ ;  /* 0x000000f004067890 */ /* 0x000fe4000ff1e03f */
[----:B------:R-:W-:Y:S02]  /*00c0*/  UIADD3 UR4, UP1, UR4, 0x1f0, URZ ;  /* 0x000001f004047890 */ /* 0x000fe4000ff3e03f */
[----:B------:R-:W-:Y:S02]  /*00d0*/  UIADD3.X UR7, URZ, UR5, URZ, UP0, !UPT ;  /* 0x000000053f077290 */ /* 0x000fe400087fe43f */
[----:B------:R-:W-:-:S07]  /*00e0*/  UIADD3.X UR5, URZ, UR5, URZ, UP1, !UPT ;  /* 0x000000053f057290 */ /* 0x000fce0008ffe43f */
[----:B------:R0:W-:Y:S02]  /*00f0*/  UTMACCTL.PF [UR6] ;  /* 0x00000000060079b9 */ /* 0x0001e40008040000 */
[----:B------:R0:W-:Y:S02]  /*0100*/  UTMACCTL.PF [UR4] ;  /* 0x00000000040079b9 */ /* 0x0001e40008040000 */
[----:B0-----:R-:W-:Y:S01]  /*0110*/  NOP ;  /* 0x0000000000007918 */ /* 0x001fe20000000000 */
.L_x_1:
[----:B------:R-:W-:Y:S05]  /*0120*/  BSYNC B0 ;  /* 0x0000000000007941 */ /* 0x000fea0003800000 */
.L_x_0:
[----:B------:R-:W0:Y:S02]  /*0130*/  SHFL.IDX PT, R2, R0, RZ, 0x1f ;  /* 0x00001fff00027589 */ /* 0x000e2400000e0000 */
[----:B0-----:R-:W-:-:S13]  /*0140*/  ISETP.NE.AND P0, PT, R2, RZ, PT ;  /* 0x000000ff0200720c */ /* 0x001fda0003f05270 */
[----:B------:R-:W-:Y:S05]  /*0150*/  @P0 BRA `(.L_x_2) ;  /* 0x0000000000ec0947 */ /* 0x000fea0003800000 */
[----:B------:R-:W-:Y:S01]  /*0160*/  ELECT P0, URZ, PT ;  /* 0x00000000003f782f */ /* 0x000fe20003800000 */
[----:B------:R-:W-:-:S12]  /*0170*/  BSSY B0, `(.L_x_2) ;  /* 0x0000039000007945 */ /* 0x000fd80003800000 */
[----:B------:R-:W-:Y:S05]  /*0180*/  @!P0 BRA `(.L_x_3) ;  /* 0x0000000000dc8947 */ /* 0x000fea0003800000 */
[----:B------:R-:W0:Y:S01]  /*0190*/  S2UR UR8, SR_CgaCtaId ;  /* 0x00000000000879c3 */ /* 0x000e220000008800 */
[----:B------:R-:W-:Y:S01]  /*01a0*/  UMOV UR4, 0x400 ;  /* 0x0000040000047882 */ /* 0x000fe20000000000 */
[----:B------:R-:W-:Y:S01]  /*01b0*/  UMOV UR5, 0x1 ;  /* 0x0000000100057882 */ /* 0x000fe20000000000 */
[----:B------:R-:W-:Y:S02]  /*01c0*/  UMOV UR6, 0x100 ;  /* 0x0000010000067882 */ /* 0x000fe40000000000 */
[----:B------:R-:W-:-:S04]  /*01d0*/  UIADD3 UR6, -UR6, 0x100000, URZ ;  /* 0x0010000006067890 */ /* 0x000fc8000fffe13f */
[----:B------:R-:W-:Y:S02]  /*01e0*/  USHF.L.U32 UR7, UR6, 0xb, URZ ;  /* 0x0000000b06077899 */ /* 0x000fe4000800063f */
[----:B------:R-:W-:Y:S02]  /*01f0*/  USHF.L.U32 UR6, UR6, 0x1, URZ ;  /* 0x0000000106067899 */ /* 0x000fe4000800063f */
[----:B0-----:R-:W-:Y:S02]  /*0200*/  ULEA UR8, UR8, UR4, 0x18 ;  /* 0x0000000408087291 */ /* 0x001fe4000f8ec03f */
[----:B------:R-:W-:-:S04]  /*0210*/  UIADD3 UR4, -UR5, 0x100000, URZ ;  /* 0x0010000005047890 */ /* 0x000fc8000fffe13f */
[----:B------:R-:W-:Y:S02]  /*0220*/  USHF.L.U32 UR5, UR4, 0xb, URZ ;  /* 0x0000000b04057899 */ /* 0x000fe4000800063f */
[----:B------:R-:W-:Y:S01]  /*0230*/  USHF.L.U32 UR4, UR4, 0x1, URZ ;  /* 0x0000000104047899 */ /* 0x000fe2000800063f */
[----:B------:R-:W0:Y:S11]  /*0240*/  FENCE.VIEW.ASYNC.S ;  /* 0x00000000000073c6 */ /* 0x000e360000000000 */
[----:B0-----:R0:W1:Y:S01]  /*0250*/  SYNCS.EXCH.64 URZ, [UR8], UR4 ;  /* 0x00000004083f75b2 */ /* 0x0010620008000100 */
[----:B------:R0:W2:Y:S01]  /*0260*/  SYNCS.EXCH.64 URZ, [UR8+0xa8], UR6 ;  /* 0x0000a806083f75b2 */ /* 0x0000a20008000100 */
[----:B------:R0:W3:Y:S01]  /*0270*/  SYNCS.EXCH.64 URZ, [UR8+0x8], UR4 ;  /* 0x00000804083f75b2 */ /* 0x0000e20008000100 */
[----:B------:R0:W4:Y:S01]  /*0280*/  SYNCS.EXCH.64 URZ, [UR8+0xb0], UR6 ;  /* 0x0000b006083f75b2 */ /* 0x0001220008000100 */
[----:B------:R0:W0:Y:S01]  /*0290*/  SYNCS.EXCH.64 URZ, [UR8+0x10], UR4 ;  /* 0x00001004083f75b2 */ /* 0x0000220008000100 */
        /* <DEDUP_REMOVED lines=37> */
[----:B-1234-:R-:W-:Y:S01]  /*04f0*/  NOP ;  /* 0x0000000000007918 */ /* 0x01efe20000000000 */
.L_x_3:
[----:B0-----:R-:W-:Y:S05]  /*0500*/  BSYNC B0 ;  /* 0x0000000000007941 */ /* 0x001fea0003800000 */
.L_x_2:
[----:B------:R-:W0:Y:S01]  /*0510*/  SHFL.IDX PT, R0, R0, RZ, 0x1f ;  /* 0x00001fff00007589 */ /* 0x000e2200000e0000 */
[----:B------:R-:W-:Y:S01]  /*0520*/  ELECT P0, URZ, PT ;  /* 0x00000000003f782f */ /* 0x000fe20003800000 */
[----:B------:R-:W1:Y:S01]  /*0530*/  LDC R2, c[0x0][0x65c] ;  /* 0x00019700ff027b82 */ /* 0x000e620000000800 */
[----:B------:R-:W-:Y:S01]  /*0540*/  SHF.R.S32.HI R6, RZ, 0x1f, R5 ;  /* 0x0000001fff067819 */ /* 0x000fe20000011405 */
[----:B------:R-:W2:Y:S01]  /*0550*/  S2R R3, SR_CTAID.Y ;  /* 0x0000000000037919 */ /* 0x000ea20000002600 */
[----:B------:R-:W-:Y:S01]  /*0560*/  UMOV UR4, 0x20 ;  /* 0x0000002000047882 */ /* 0x000fe20000000000 */
[----:B------:R-:W-:Y:S01]  /*0570*/  ISETP.NE.AND P2, PT, R8, RZ, PT ;  /* 0x000000ff0800720c */ /* 0x000fe20003f45270 */
[----:B------:R-:W-:Y:S01]  /*0580*/  NOP ;  /* 0x0000000000007918 */ /* 0x000fe20000000000 */
[----:B------:R-:W3:Y:S01]  /*0590*/  S2R R4, SR_CTAID.X ;  /* 0x0000000000047919 */ /* 0x000ee20000002500 */
[----:B------:R-:W-:Y:S01]  /*05a0*/  LEA.HI R6, R6, R5, RZ, 0x2 ;  /* 0x0000000506067211 */ /* 0x000fe200078f10ff */
[----:B------:R-:W-:Y:S01]  /*05b0*/  NOP ;  /* 0x0000000000007918 */ /* 0x000fe20000000000 */
[----:B0-----:R-:W-:-:S02]  /*05c0*/  ISETP.NE.OR P0, PT, R0, RZ, !P0 ;  /* 0x000000ff0000720c */ /* 0x001fc40004705670 */
[----:B-1----:R-:W-:-:S04]  /*05d0*/  ISETP.NE.AND P3, PT, R2, 0x1, PT ;  /* 0x000000010200780c */ /* 0x002fc80003f65270 */
[----:B------:R-:W-:Y:S02]  /*05e0*/  P2R R0, PR, RZ, 0x8 ;  /* 0x00000008ff007803 */ /* 0x000fe40000000000 */
[----:B------:R-:W-:-:S05]  /*05f0*/  LOP3.LUT R0, R6, 0xfffffffc, RZ, 0xc0, !PT ;  /* 0xfffffffc06007812 */ /* 0x000fca00078ec0ff */
[----:B------:R-:W-:Y:S01]  /*0600*/  VOTEU.ALL UP0, P0 ;  /* 0x00000000003f7886 */ /* 0x000fe20000000000 */
[----:B------:R-:W-:Y:S01]  /*0610*/  IMAD.IADD R0, R5, 0x1, -R0 ;  /* 0x0000000105007824 */ /* 0x000fe200078e0a00 */
[----:B------:R-:W3:Y:S01]  /*0620*/  @P3 LDC R17, c[0x0][0x10] ;  /* 0x00000400ff113b82 */ /* 0x000ee20000000800 */
[----:B------:R-:W-:Y:S01]  /*0630*/  VOTEU.ALL UP1, P0 ;  /* 0x00000000003f7886 */ /* 0x000fe20000020000 */
[----:B--2---:R-:W-:Y:S01]  /*0640*/  @P3 IMAD.MOV.U32 R6, RZ, RZ, R3 ;  /* 0x000000ffff063224 */ /* 0x004fe200078e0003 */
[----:B------:R-:W-:Y:S01]  /*0650*/  @!UP0 UMOV UR6, 0x400 ;  /* 0x0000040000068882 */ /* 0x000fe20000000000 */
[----:B------:R-:W-:-:S04]  /*0660*/  @!UP0 UIADD3 UR4, -UR4, 0x100000, URZ ;  /* 0x0010000004048890 */ /* 0x000fc8000fffe13f */
[----:B------:R-:W-:Y:S02]  /*0670*/  @!UP0 USHF.L.U32 UR5, UR4, 0xb, URZ ;  /* 0x0000000b04058899 */ /* 0x000fe4000800063f */
[----:B------:R-:W-:Y:S01]  /*0680*/  @!UP0 USHF.L.U32 UR4, UR4, 0x1, URZ ;  /* 0x0000000104048899 */ /* 0x000fe2000800063f */
[----:B------:R-:W-:Y:S02]  /*0690*/  @P3 IMAD.MOV.U32 R7, RZ, RZ, RZ ;  /* 0x000000ffff073224 */ /* 0x000fe400078e00ff */
[----:B------:R-:W-:Y:S01]  /*06a0*/  IMAD.MOV.U32 R5, RZ, RZ, RZ ;  /* 0x000000ffff057224 */ /* 0x000fe200078e00ff */
[----:B------:R-:W0:Y:S01]  /*06b0*/  @!UP0 S2UR UR7, SR_CgaCtaId ;  /* 0x00000000000789c3 */ /* 0x000e220000008800 */
[----:B------:R-:W-:-:S07]  /*06c0*/  @P3 IMAD.MOV.U32 R11, RZ, RZ, RZ ;  /* 0x000000ffff0b3224 */ /* 0x000fce00078e00ff */
[----:B------:R-:W1:Y:S01]  /*06d0*/  @!P3 LDC R9, c[0x0][0xc] ;  /* 0x00000300ff09bb82 */ /* 0x000e620000000800 */
[----:B---3--:R-:W-:-:S04]  /*06e0*/  @P3 IMAD.WIDE.U32 R16, R4, R17, R6 ;  /* 0x0000001104103225 */ /* 0x008fc800078e0006 */
[----:B------:R-:W-:Y:S01]  /*06f0*/  @P3 IMAD.IADD R17, R17, 0x1, R11 ;  /* 0x0000000111113824 */ /* 0x000fe200078e020b */
[----:B0-----:R-:W-:Y:S01]  /*0700*/  @!UP0 ULEA UR6, UR7, UR6, 0x18 ;  /* 0x0000000607068291 */ /* 0x001fe2000f8ec03f */
[----:B------:R-:W-:Y:S01]  /*0710*/  VOTEU.ALL UP0, P0 ;  /* 0x00000000003f7886 */ /* 0x000fe20000000000 */
[----:B------:R-:W-:-:S04]  /*0720*/  ISETP.NE.AND P0, PT, R0, 0x3, PT ;  /* 0x000000030000780c */ /* 0x000fc80003f05270 */
[----:B------:R-:W-:Y:S01]  /*0730*/  ISETP.EQ.OR P0, PT, R0, RZ, !P0 ;  /* 0x000000ff0000720c */ /* 0x000fe20004702670 */
[----:B-1----:R-:W-:-:S03]  /*0740*/  @!P3 IMAD.WIDE.U32 R6, R9, R3, R4 ;  /* 0x000000030906b225 */ /* 0x002fc600078e0004 */
[C---:B------:R-:W-:Y:S01]  /*0750*/  ISETP.EQ.AND P0, PT, R8.reuse, RZ, P0 ;  /* 0x000000ff0800720c */ /* 0x040fe20000702270 */
[----:B------:R-:W-:Y:S01]  /*0760*/  VIADD R8, R8, 0xffffffff ;  /* 0xffffffff08087836 */ /* 0x000fe20000000000 */
[----:B------:R-:W0:Y:S02]  /*0770*/  FENCE.VIEW.ASYNC.S ;  /* 0x00000000000073c6 */ /* 0x000e240000000000 */
[----:B0-----:R0:W1:Y:S01]  /*0780*/  @!UP0 SYNCS.EXCH.64 URZ, [UR6+0x160], UR4 ;  /* 0x00016004063f85b2 */ /* 0x0010620008000100 */
[----:B------:R-:W-:Y:S01]  /*0790*/  @!P3 IMAD.MOV.U32 R16, RZ, RZ, R6 ;  /* 0x000000ffff10b224 */ /* 0x000fe200078e0006 */
[----:B------:R-:W-:Y:S01]  /*07a0*/  SEL R19, RZ, 0x1, !P0 ;  /* 0x00000001ff137807 */ /* 0x000fe20004000000 */
[----:B------:R-:W-:Y:S01]  /*07b0*/  @!P3 IMAD.MOV.U32 R17, RZ, RZ, R7 ;  /* 0x000000ffff11b224 */ /* 0x000fe200078e0007 */
[----:B------:R-:W-:-:S04]  /*07c0*/  ISETP.GE.U32.AND P1, PT, R8, 0x2, PT ;  /* 0x000000020800780c */ /* 0x000fc80003f26070 */
[----:B------:R-:W-:Y:S01]  /*07d0*/  SEL R19, R19, 0x2, P1 ;  /* 0x0000000213137807 */ /* 0x000fe20000800000 */
[----:B------:R0:W1:Y:S01]  /*07e0*/  @!UP1 SYNCS.EXCH.64 URZ, [UR6+0x168], UR4 ;  /* 0x00016804063f95b2 */ /* 0x0000620008000100 */
[----:B------:R-:W-:Y:S01]  /*07f0*/  NOP ;  /* 0x0000000000007918 */ /* 0x000fe20000000000 */
[----:B-1----:R-:W-:Y:S06]  /*0800*/  BAR.SYNC.DEFER_BLOCKING 0x0 ;  /* 0x0000000000007b1d */ /* 0x002fec0000010000 */
[----:B------:R-:W-:Y:S05]  /*0810*/  @!P2 BRA `(.L_x_4) ;  /* 0x000000600080a947 */ /* 0x000fea0003800000 */
[----:B------:R-:W-:-:S13]  /*0820*/  ISETP.GT.U32.AND P0, PT, R8, 0x1, PT ;  /* 0x000000010800780c */ /* 0x000fda0003f04070 */
[----:B0-----:R-:W-:Y:S05]  /*0830*/  @P0 EXIT ;  /* 0x000000000000094d */ /* 0x001fea0003800000 */
[----:B------:R-:W-:Y:S01]  /*0840*/  ULDC.64 UR4, c[0x0][0x650] ;  /* 0x0001940000047ab9 */ /* 0x000fe20000000a00 */
[----:B------:R-:W-:Y:S01]  /*0850*/  PRMT R0, RZ, 0x7610, R0 ;  /* 0x00007610ff007816 */ /* 0x000fe20000000000 */
[----:B------:R-:W-:Y:S01]  /*0860*/  IMAD.MOV.U32 R106, RZ, RZ, -0x1 ;  /* 0xffffffffff6a7424 */ /* 0x000fe200078e00ff */
[----:B------:R-:W-:Y:S01]  /*0870*/  ISETP.GE.U32.AND P0, PT, R16, UR4, PT ;  /* 0x0000000410007c0c */ /* 0x000fe2000bf06070 */
[----:B------:R-:W-:Y:S02]  /*0880*/  IMAD.MOV.U32 R107, RZ, RZ, -0x1 ;  /* 0xffffffffff6b7424 */ /* 0x000fe400078e00ff */
[----:B------:R-:W-:Y:S01]  /*0890*/  IMAD.MOV.U32 R22, RZ, RZ, -0x1 ;  /* 0xffffffffff167424 */ /* 0x000fe200078e00ff */
[----:B------:R-:W-:-:S13]  /*08a0*/  ISETP.GE.U32.AND.EX P0, PT, R17, UR5, PT, P0 ;  /* 0x0000000511007c0c */ /* 0x000fda000bf06100 */
[----:B------:R-:W-:Y:S05]  /*08b0*/  @P0 BRA `(.L_x_5) ;  /* 0x0000000400580947 */ /* 0x000fea0003800000 */
[----:B------:R-:W0:Y:S01]  /*08c0*/  LDC.64 R14, c[0x0][0x628] ;  /* 0x00018a00ff0e7b82 */ /* 0x000e220000000a00 */
[----:B------:R-:W-:Y:S02]  /*08d0*/  IMAD.MOV.U32 R6, RZ, RZ, R16 ;  /* 0x000000ffff067224 */ /* 0x000fe400078e0010 */
[----:B------:R-:W-:-:S05]  /*08e0*/  IMAD.MOV.U32 R7, RZ, RZ, R17 ;  /* 0x000000ffff077224 */ /* 0x000fca00078e0011 */
[----:B------:R-:W1:Y:S08]  /*08f0*/  LDC R0, c[0x0][0x630] ;  /* 0x00018c00ff007b82 */ /* 0x000e700000000800 */
[----:B------:R-:W2:Y:S01]  /*0900*/  LDC.64 R20, c[0x0][0x620] ;  /* 0x00018800ff147b82 */ /* 0x000ea20000000a00 */
[----:B0-----:R-:W-:-:S04]  /*0910*/  ISETP.NE.U32.AND P0, PT, R14, RZ, PT ;  /* 0x000000ff0e00720c */ /* 0x001fc80003f05070 */
[----:B------:R-:W-:-:S13]  /*0920*/  ISETP.NE.AND.EX P0, PT, R15, RZ, PT, P0 ;  /* 0x000000ff0f00720c */ /* 0x000fda0003f05300 */
[----:B-12---:R-:W-:Y:S05]  /*0930*/  @!P0 BRA `(.L_x_6) ;  /* 0x0000000000288947 */ /* 0x006fea0003800000 */
[----:B------:R-:W0:Y:S02]  /*0940*/  LDC R11, c[0x0][0x634] ;  /* 0x00018d00ff0b7b82 */ /* 0x000e240000000800 */
[----:B0-----:R-:W-:-:S05]  /*0950*/  IADD3 R11, P0, R16, R11, RZ ;  /* 0x0000000b100b7210 */ /* 0x001fca0007f1e0ff */
[----:B------:R-:W-:-:S04]  /*0960*/  IMAD.X R13, RZ, RZ, R17, P0 ;  /* 0x000000ffff0d7224 */ /* 0x000fc800000e0611 */
[----:B------:R-:W-:-:S04]  /*0970*/  IMAD.WIDE.U32 R6, R13, R14, RZ ;  /* 0x0000000e0d067225 */ /* 0x000fc800078e00ff */
[----:B------:R-:W-:-:S04]  /*0980*/  IMAD.WIDE.U32 R8, P0, R11, R15, R6 ;  /* 0x0000000f0b087225 */ /* 0x000fc80007800006 */
[----:B------:R-:W-:-:S04]  /*0990*/  IMAD.WIDE.U32 R6, R11, R14, RZ ;  /* 0x0000000e0b067225 */ /* 0x000fc800078e00ff */
[----:B------:R-:W-:Y:S01]  /*09a0*/  IMAD.X R11, RZ, RZ, RZ, P0 ;  /* 0x000000ffff0b7224 */ /* 0x000fe200000e06ff */
[----:B------:R-:W-:Y:S01]  /*09b0*/  IADD3 RZ, P0, R7, R8, RZ ;  /* 0x0000000807ff7210 */ /* 0x000fe20007f1e0ff */
[----:B------:R-:W-:-:S04]  /*09c0*/  IMAD.MOV.U32 R10, RZ, RZ, R9 ;  /* 0x000000ffff0a7224 */ /* 0x000fc800078e0009 */
[----:B------:R-:W-:-:S08]  /*09d0*/  IMAD.WIDE.U32.X R6, R13, R15, R10, P0 ;  /* 0x0000000f0d067225 */ /* 0x000fd000000e040a */
.L_x_6:
[-CC-:B------:R-:W-:Y:S01]  /*09e0*/  SHF.R.U64 R23, R6, R0.reuse, R7.reuse ;  /* 0x0000000006177219 */ /* 0x180fe20000001207 */
[----:B------:R-:W0:Y:S01]  /*09f0*/  LDC R10, c[0x0][0x618] ;  /* 0x00018600ff0a7b82 */ /* 0x000e220000000800 */
[----:B------:R-:W-:Y:S01]  /*0a00*/  SHF.R.U32.HI R5, RZ, R0, R7 ;  /* 0x00000000ff057219 */ /* 0x000fe20000011607 */
[----:B------:R-:W-:Y:S01]  /*0a10*/  ULDC UR4, c[0x0][0x150] ;  /* 0x0000540000047ab9 */ /* 0x000fe20000000800 */
[----:B------:R-:W-:Y:S02]  /*0a20*/  IADD3 R9, P0, RZ, -R23, RZ ;  /* 0x80000017ff097210 */ /* 0x000fe40007f1e0ff */
[----:B------:R-:W-:-:S03]  /*0a30*/  I2FP.F32.U32 R0, R4 ;  /* 0x0000000400007245 */ /* 0x000fc60000201000 */
[----:B------:R-:W1:Y:S01]  /*0a40*/  LDC.64 R26, c[0x0][0x640] ;  /* 0x00019000ff1a7b82 */ /* 0x000e620000000a00 */
[----:B------:R-:W-:Y:S02]  /*0a50*/  IMAD.X R11, RZ, RZ, ~R5, P0 ;  /* 0x000000ffff0b7224 */ /* 0x000fe400000e0e05 */
[----:B------:R-:W-:Y:S01]  /*0a60*/  FMUL R0, R0, UR4 ;  /* 0x0000000400007c20 */ /* 0x000fe20008400000 */
[----:B------:R-:W-:Y:S01]  /*0a70*/  IMAD.WIDE.U32 R6, R9, R20, R16 ;  /* 0x0000001409067225 */ /* 0x000fe200078e0010 */
[----:B------:R-:W-:-:S03]  /*0a80*/  ULDC UR4, c[0x0][0x154] ;  /* 0x0000550000047ab9 */ /* 0x000fc60000000800 */
[----:B------:R-:W-:Y:S01]  /*0a90*/  IMAD R8, R11, R20, RZ ;  /* 0x000000140b087224 */ /* 0x000fe200078e02ff */
[----:B------:R-:W2:Y:S01]  /*0aa0*/  LDC R5, c[0x0][0x144] ;  /* 0x00005100ff057b82 */ /* 0x000ea20000000800 */
[----:B------:R-:W3:Y:S02]  /*0ab0*/  F2I.U32.TRUNC.NTZ R0, R0 ;  /* 0x0000000000007305 */ /* 0x000ee4000020f000 */
[----:B------:R-:W-:-:S04]  /*0ac0*/  IMAD R9, R9, R21, R8 ;  /* 0x0000001509097224 */ /* 0x000fc800078e0208 */
[----:B------:R-:W-:Y:S01]  /*0ad0*/  IMAD.IADD R7, R7, 0x1, R9 ;  /* 0x0000000107077824 */ /* 0x000fe200078e0209 */
[----:B------:R-:W4:Y:S01]  /*0ae0*/  LDC R12, c[0x0][0x608] ;  /* 0x00018200ff0c7b82 */ /* 0x000f220000000800 */
[----:B------:R-:W-:-:S03]  /*0af0*/  IMAD.MOV.U32 R9, RZ, RZ, -0x1 ;  /* 0xffffffffff097424 */ /* 0x000fc600078e00ff */
[-CC-:B0-----:R-:W-:Y:S02]  /*0b00*/  SHF.R.U64 R20, R6, R10.reuse, R7.reuse ;  /* 0x0000000a06147219 */ /* 0x181fe40000001207 */
[----:B------:R-:W-:Y:S02]  /*0b10*/  I2FP.F32.U32 R6, R3 ;  /* 0x0000000300067245 */ /* 0x000fe40000201000 */
[----:B------:R-:W0:Y:S01]  /*0b20*/  LDC R24, c[0x0][0x658] ;  /* 0x00019600ff187b82 */ /* 0x000e220000000800 */
[----:B-1----:R-:W-:Y:S01]  /*0b30*/  ISETP.NE.U32.AND P0, PT, R26, RZ, PT ;  /* 0x000000ff1a00720c */ /* 0x002fe20003f05070 */
[----:B---3--:R-:W-:Y:S01]  /*0b40*/  IMAD.MOV R8, RZ, RZ, -R0 ;  /* 0x000000ffff087224 */ /* 0x008fe200078e0a00 */
[----:B------:R-:W-:Y:S01]  /*0b50*/  SHF.R.U32.HI R7, RZ, R10, R7 ;  /* 0x0000000aff077219 */ /* 0x000fe20000011607 */
[----:B------:R-:W-:Y:S01]  /*0b60*/  FMUL R6, R6, UR4 ;  /* 0x0000000406067c20 */ /* 0x000fe20008400000 */
[----:B------:R-:W-:-:S03]  /*0b70*/  ISETP.NE.AND.EX P0, PT, R27, RZ, PT, P0 ;  /* 0x000000ff1b00720c */ /* 0x000fc60003f05300 */
[----:B------:R-:W1:Y:S01]  /*0b80*/  LDC R14, c[0x0][0x148] ;  /* 0x00005200ff0e7b82 */ /* 0x000e620000000800 */
[----:B--2---:R-:W-:-:S07]  /*0b90*/  IMAD R0, R5, R8, R4 ;  /* 0x0000000805007224 */ /* 0x004fce00078e0204 */
[----:B------:R-:W2:Y:S01]  /*0ba0*/  LDC R22, c[0x0][0x600] ;  /* 0x00018000ff167b82 */ /* 0x000ea20000000800 */
[-CC-:B----4-:R-:W-:Y:S02]  /*0bb0*/  SHF.R.U64 R28, R20, R12.reuse, R7.reuse ;  /* 0x0000000c141c7219 */ /* 0x190fe40000001207 */
[----:B------:R-:W-:Y:S01]  /*0bc0*/  SHF.R.U32.HI R5, RZ, R12, R7 ;  /* 0x0000000cff057219 */ /* 0x000fe20000011607 */
[----:B------:R-:W-:Y:S01]  /*0bd0*/  IMAD.MOV.U32 R7, RZ, RZ, 0x1 ;  /* 0x00000001ff077424 */ /* 0x000fe200078e00ff */
[----:B------:R3:W4:Y:S03]  /*0be0*/  F2I.U32.TRUNC.NTZ R12, R6 ;  /* 0x00000006000c7305 */ /* 0x000726000020f000 */
[----:B------:R-:W1:Y:S01]  /*0bf0*/  LDC R15, c[0x0][0x648] ;  /* 0x00019200ff0f7b82 */ /* 0x000e620000000800 */
[-C--:B0-----:R-:W-:Y:S02]  /*0c00*/  SHF.L.U32 R4, R9, R24.reuse, RZ ;  /* 0x0000001809047219 */ /* 0x081fe400000006ff */
[----:B------:R-:W-:-:S02]  /*0c10*/  SHF.R.U64 R30, R28, R24, R5 ;  /* 0x000000181c1e7219 */ /* 0x000fc40000001205 */
[----:B------:R-:W-:Y:S02]  /*0c20*/  LOP3.LUT R11, RZ, R4, RZ, 0x33, !PT ;  /* 0x00000004ff0b7212 */ /* 0x000fe400078e33ff */
[-C--:B------:R-:W-:Y:S01]  /*0c30*/  SHF.R.U32.HI R5, RZ, R24.reuse, R5 ;  /* 0x00000018ff057219 */ /* 0x080fe20000011605 */
[----:B------:R-:W0:Y:S01]  /*0c40*/  LDC R21, c[0x0][0x638] ;  /* 0x00018e00ff157b82 */ /* 0x000e220000000800 */
[----:B------:R-:W-:Y:S01]  /*0c50*/  SHF.L.U32 R10, R7, R24, RZ ;  /* 0x00000018070a7219 */ /* 0x000fe200000006ff */
[----:B------:R-:W-:-:S06]  /*0c60*/  IMAD.MOV.U32 R4, RZ, RZ, R30 ;  /* 0x000000ffff047224 */ /* 0x000fcc00078e001e */
[----:B------:R-:W0:Y:S01]  /*0c70*/  LDC R106, c[0x0][0x610] ;  /* 0x00018400ff6a7b82 */ /* 0x000e220000000800 */
[----:B---34-:R-:W-:Y:S05]  /*0c80*/  @!P0 BRA `(.L_x_7) ;  /* 0x0000000000288947 */ /* 0x018fea0003800000 */
[----:B------:R-:W3:Y:S02]  /*0c90*/  LDC R9, c[0x0][0x64c] ;  /* 0x00019300ff097b82 */ /* 0x000ee40000000800 */
[----:B---3--:R-:W-:-:S05]  /*0ca0*/  IADD3 R9, P0, R30, R9, RZ ;  /* 0x000000091e097210 */ /* 0x008fca0007f1e0ff */
        /* <DEDUP_REMOVED lines=8> */
.L_x_7:
[----:B-1----:R-:W-:Y:S01]  /*0d30*/  SHF.R.U64 R4, R4, R15, R5 ;  /* 0x0000000f04047219 */ /* 0x002fe20000001205 */
[----:B--2---:R-:W-:Y:S01]  /*0d40*/  VIADD R5, R22, 0xffffffff ;  /* 0xffffffff16057836 */ /* 0x004fe20000000000 */
[----:B------:R-:W-:Y:S01]  /*0d50*/  LOP3.LUT R11, R28, R11, RZ, 0xc0, !PT ;  /* 0x0000000b1c0b7212 */ /* 0x000fe200078ec0ff */
[----:B------:R-:W-:Y:S02]  /*0d60*/  IMAD.MOV R12, RZ, RZ, -R12 ;  /* 0x000000ffff0c7224 */ /* 0x000fe400078e0a0c */
[----:B------:R-:W-:Y:S01]  /*0d70*/  IMAD.MOV R6, RZ, RZ, -R4 ;  /* 0x000000ffff067224 */ /* 0x000fe200078e0a04 */
[----:B------:R-:W-:Y:S01]  /*0d80*/  LOP3.LUT R5, R20, R5, RZ, 0xc0, !PT ;  /* 0x0000000514057212 */ /* 0x000fe200078ec0ff */
[----:B------:R-:W-:Y:S02]  /*0d90*/  @P3 IMAD R0, R14, R12, R3 ;  /* 0x0000000c0e003224 */ /* 0x000fe400078e0203 */
[----:B------:R-:W-:Y:S02]  /*0da0*/  IMAD R11, R10, R4, R11 ;  /* 0x000000040a0b7224 */ /* 0x000fe400078e020b */
[----:B0-----:R-:W-:-:S02]  /*0db0*/  IMAD R3, R6, R21, R30 ;  /* 0x0000001506037224 */ /* 0x001fc400078e021e */
[----:B------:R-:W-:Y:S02]  /*0dc0*/  IMAD R106, R11, R106, R0 ;  /* 0x0000006a0b6a7224 */ /* 0x000fe400078e0200 */
[----:B------:R-:W-:Y:S02]  /*0dd0*/  IMAD R3, R3, R22, R5 ;  /* 0x0000001603037224 */ /* 0x000fe400078e0205 */
[----:B------:R-:W-:Y:S02]  /*0de0*/  IMAD.MOV.U32 R0, RZ, RZ, 0x1 ;  /* 0x00000001ff007424 */ /* 0x000fe400078e00ff */
[----:B------:R-:W-:Y:S01]  /*0df0*/  IMAD.MOV.U32 R22, RZ, RZ, R23 ;  /* 0x000000ffff167224 */ /* 0x000fe200078e0017 */
[----:B------:R-:W-:Y:S02]  /*0e00*/  SEL R107, R3, R106, !P3 ;  /* 0x0000006a036b7207 */ /* 0x000fe40005800000 */
[----:B------:R-:W-:-:S07]  /*0e10*/  SEL R106, R106, R3, !P3 ;  /* 0x000000036a6a7207 */ /* 0x000fce0005800000 */
.L_x_5:
[----:B------:R-:W-:-:S08]  /*0e20*/  NOP ;  /* 0x0000000000007918 */ /* 0x000fd00000000000 */
[----:B------:R-:W0:Y:S02]  /*0e30*/  USETMAXREG.TRY_ALLOC.CTAPOOL UP0, 0xe8 ;  /* 0x000000e8000079c8 */ /* 0x000e240008000600 */
[----:B0-----:R-:W-:-:S13]  /*0e40*/  PLOP3.LUT P0, PT, PT, PT, UP0, 0x80, 0x0 ;  /* 0x000000000000781c */ /* 0x001fda0003f0f008 */
[----:B------:R-:W-:Y:S05]  /*0e50*/  @!P0 BRA `(.L_x_5) ;  /* 0xfffffffc00f08947 */ /* 0x000fea000383ffff */
[----:B------:R-:W-:Y:S01]  /*0e60*/  ULDC.64 UR4, c[0x0][0x598] ;  /* 0x0001660000047ab9 */ /* 0x000fe20000000a00 */
[----:B------:R-:W-:Y:S01]  /*0e70*/  ULDC.64 UR36, c[0x0][0x208] ;  /* 0x0000820000247ab9 */ /* 0x000fe20000000a00 */
[----:B------:R-:W-:-:S04]  /*0e80*/  ISETP.NE.U32.AND P0, PT, RZ, UR4, PT ;  /* 0x00000004ff007c0c */ /* 0x000fc8000bf05070 */
[----:B------:R-:W-:-:S13]  /*0e90*/  ISETP.NE.AND.EX P0, PT, RZ, UR5, PT, P0 ;  /* 0x00000005ff007c0c */ /* 0x000fda000bf05300 */
[----:B------:R-:W-:Y:S05]  /*0ea0*/  @!P0 BRA `(.L_x_8) ;  /* 0x00000000001c8947 */ /* 0x000fea0003800000 */
[----:B------:R-:W0:Y:S02]  /*0eb0*/  LDC.64 R4, c[0x0][0x598] ;  /* 0x00016600ff047b82 */ /* 0x000e240000000a00 */
[----:B0-----:R-:W2:Y:S02]  /*0ec0*/  LDG.E.64 R4, desc[UR36][R4.64] ;  /* 0x0000002404047981 */ /* 0x001ea4000c1e1b00 */
[----:B--2---:R-:W-:-:S04]  /*0ed0*/  ISETP.NE.U32.AND P0, PT, R4, RZ, PT ;  /* 0x000000ff0400720c */ /* 0x004fc80003f05070 */
[----:B------:R-:W-:-:S13]  /*0ee0*/  ISETP.NE.AND.EX P0, PT, R5, RZ, PT, P0 ;  /* 0x000000ff0500720c */ /* 0x000fda0003f05300 */
[----:B------:R-:W-:Y:S05]  /*0ef0*/  @!P0 BRA `(.L_x_8) ;  /* 0x0000000000088947 */ /* 0x000fea0003800000 */
[----:B------:R0:W5:Y:S01]  /*0f00*/  LD.E R23, desc[UR36][R4.64] ;  /* 0x0000002404177980 */ /* 0x000162000c101900 */
[----:B------:R-:W-:Y:S05]  /*0f10*/  BRA `(.L_x_9) ;  /* 0x0000000000247947 */ /* 0x000fea0003800000 */
.L_x_8:
[----:B------:R-:W-:Y:S02]  /*0f20*/  ULDC.64 UR4, c[0x0][0x588] ;  /* 0x0001620000047ab9 */ /* 0x000fe40000000a00 */
[----:B------:R-:W-:-:S04]  /*0f30*/  ISETP.NE.U32.AND P0, PT, RZ, UR4, PT ;  /* 0x00000004ff007c0c */ /* 0x000fc8000bf05070 */
[----:B------:R-:W-:-:S13]  /*0f40*/  ISETP.NE.AND.EX P0, PT, RZ, UR5, PT, P0 ;  /* 0x00000005ff007c0c */ /* 0x000fda000bf05300 */
[----:B------:R-:W-:Y:S05]  /*0f50*/  @!P0 BRA `(.L_x_10) ;  /* 0x00000000000c8947 */ /* 0x000fea0003800000 */
[----:B------:R-:W0:Y:S02]  /*0f60*/  LDC.64 R4, c[0x0][0x588] ;  /* 0x00016200ff047b82 */ /* 0x000e240000000a00 */
[----:B0-----:R1:W5:Y:S01]  /*0f70*/  LDG.E R23, desc[UR36][R4.64] ;  /* 0x0000002404177981 */ /* 0x001362000c1e1900 */
[----:B------:R-:W-:Y:S05]  /*0f80*/  BRA `(.L_x_9) ;  /* 0x0000000000087947 */ /* 0x000fea0003800000 */
.L_x_10:
[----:B------:R-:W-:Y:S02]  /*0f90*/  ULDC UR4, c[0x0][0x580] ;  /* 0x0001600000047ab9 */ /* 0x000fe40000000800 */
[----:B------:R-:W-:-:S07]  /*0fa0*/  IMAD.U32 R23, RZ, RZ, UR4 ;  /* 0x00000004ff177e24 */ /* 0x000fce000f8e00ff */
.L_x_9:
[----:B------:R-:W-:Y:S02]  /*0fb0*/  ULDC.64 UR4, c[0x0][0x5a0] ;  /* 0x0001680000047ab9 */ /* 0x000fe40000000a00 */
[----:B------:R-:W-:-:S04]  /*0fc0*/  ISETP.NE.U32.AND P0, PT, RZ, UR4, PT ;  /* 0x00000004ff007c0c */ /* 0x000fc8000bf05070 */
[----:B------:R-:W-:-:S13]  /*0fd0*/  ISETP.NE.AND.EX P0, PT, RZ, UR5, PT, P0 ;  /* 0x00000005ff007c0c */ /* 0x000fda000bf05300 */
[----:B------:R-:W-:Y:S05]  /*0fe0*/  @!P0 BRA `(.L_x_11) ;  /* 0x00000000001c8947 */ /* 0x000fea0003800000 */
[----:B01----:R-:W0:Y:S02]  /*0ff0*/  LDC.64 R4, c[0x0][0x5a0] ;  /* 0x00016800ff047b82 */ /* 0x003e240000000a00 */
[----:B0-----:R-:W2:Y:S02]  /*1000*/  LDG.E.64 R4, desc[UR36][R4.64] ;  /* 0x0000002404047981 */ /* 0x001ea4000c1e1b00 */
[----:B--2---:R-:W-:-:S04]  /*1010*/  ISETP.NE.U32.AND P0, PT, R4, RZ, PT ;  /* 0x000000ff0400720c */ /* 0x004fc80003f05070 */
[----:B------:R-:W-:-:S13]  /*1020*/  ISETP.NE.AND.EX P0, PT, R5, RZ, PT, P0 ;  /* 0x000000ff0500720c */ /* 0x000fda0003f05300 */
[----:B------:R-:W-:Y:S05]  /*1030*/  @!P0 BRA `(.L_x_11) ;  /* 0x0000000000088947 */ /* 0x000fea0003800000 */
[----:B------:R0:W5:Y:S01]  /*1040*/  LD.E R104, desc[UR36][R4.64] ;  /* 0x0000002404687980 */ /* 0x000162000c101900 */
[----:B------:R-:W-:Y:S05]  /*1050*/  BRA `(.L_x_12) ;  /* 0x0000000000247947 */ /* 0x000fea0003800000 */
.L_x_11:
[----:B------:R-:W-:Y:S02]  /*1060*/  ULDC.64 UR4, c[0x0][0x590] ;  /* 0x0001640000047ab9 */ /* 0x000fe40000000a00 */
[----:B------:R-:W-:-:S04]  /*1070*/  ISETP.NE.U32.AND P0, PT, RZ, UR4, PT ;  /* 0x00000004ff007c0c */ /* 0x000fc8000bf05070 */
[----:B------:R-:W-:-:S13]  /*1080*/  ISETP.NE.AND.EX P0, PT, RZ, UR5, PT, P0 ;  /* 0x00000005ff007c0c */ /* 0x000fda000bf05300 */
[----:B------:R-:W-:Y:S05]  /*1090*/  @!P0 BRA `(.L_x_13) ;  /* 0x00000000000c8947 */ /* 0x000fea0003800000 */
[----:B------:R-:W2:Y:S02]  /*10a0*/  LDC.64 R104, c[0x0][0x590] ;  /* 0x00016400ff687b82 */ /* 0x000ea40000000a00 */
[----:B--2---:R2:W5:Y:S01]  /*10b0*/  LDG.E R104, desc[UR36][R104.64] ;  /* 0x0000002468687981 */ /* 0x004562000c1e1900 */
[----:B------:R-:W-:Y:S05]  /*10c0*/  BRA `(.L_x_12) ;  /* 0x0000000000087947 */ /* 0x000fea0003800000 */
.L_x_13:
[----:B------:R-:W-:Y:S02]  /*10d0*/  ULDC UR4, c[0x0][0x584] ;  /* 0x0001610000047ab9 */ /* 0x000fe40000000800 */
[----:B------:R-:W-:-:S07]  /*10e0*/  IMAD.U32 R104, RZ, RZ, UR4 ;  /* 0x00000004ff687e24 */ /* 0x000fce000f8e00ff */
.L_x_12:
[----:B------:R-:W-:-:S13]  /*10f0*/  LOP3.LUT P0, RZ, R0, 0xff, RZ, 0xc0, !PT ;  /* 0x000000ff00ff7812 */ /* 0x000fda000780c0ff */
[----:B------:R-:W-:Y:S05]  /*1100*/  @!P0 EXIT ;  /* 0x000000000000894d */ /* 0x000fea0003800000 */
[----:B------:R-:W-:Y:S01]  /*1110*/  ULDC UR4, c[0x0][0x28c] ;  /* 0x0000a30000047ab9 */ /* 0x000fe20000000800 */
[----:B------:R-:W-:Y:S01]  /*1120*/  UMOV UR38, URZ ;  /* 0x0000003f00267c82 */ /* 0x000fe20008000000 */
[----:B------:R-:W-:Y:S01]  /*1130*/  UIADD3 UR4, UR4, 0x1f, URZ ;  /* 0x0000001f04047890 */ /* 0x000fe2000fffe03f */
[----:B------:R-:W-:-:S03]  /*1140*/  UMOV UR39, URZ ;  /* 0x0000003f00277c82 */ /* 0x000fc60008000000 */
[----:B------:R-:W-:-:S04]  /*1150*/  USHF.R.S32.HI UR5, URZ, 0x1f, UR4 ;  /* 0x0000001f3f057899 */ /* 0x000fc80008011404 */
[----:B------:R-:W-:-:S04]  /*1160*/  ULEA.HI UR5, UR5, UR4, URZ, 0x5 ;  /* 0x0000000405057291 */ /* 0x000fc8000f8f283f */
[----:B------:R-:W-:-:S12]  /*1170*/  USHF.R.S32.HI UR40, URZ, 0x5, UR5 ;  /* 0x000000053f287899 */ /* 0x000fd80008011405 */
.L_x_195:
[----:B------:R-:W-:Y:S01]  /*1180*/  LOP3.LUT R0, R18, 0x80, RZ, 0xc0, !PT ;  /* 0x0000008012007812 */ /* 0x000fe200078ec0ff */
[----:B------:R-:W3:Y:S01]  /*1190*/  S2UR UR7, SR_CgaCtaId ;  /* 0x00000000000779c3 */ /* 0x000ee20000008800 */
[----:B------:R-:W-:Y:S02]  /*11a0*/  UMOV UR6, 0x400 ;  /* 0x0000040000067882 */ /* 0x000fe40000000000 */
[----:B------:R-:W-:-:S06]  /*11b0*/  SHF.R.U32.HI R0, RZ, 0x7, R0 ;  /* 0x00000007ff007819 */ /* 0x000fcc0000011600 */
[----:B----4-:R-:W4:Y:S01]  /*11c0*/  SHFL.IDX PT, R0, R0, RZ, 0x1f ;  /* 0x00001fff00007589 */ /* 0x010f2200000e0000 */
[----:B---3--:R-:W-:Y:S01]  /*11d0*/  ULEA UR42, UR7, UR6, 0x18 ;  /* 0x00000006072a7291 */ /* 0x008fe2000f8ec03f */
[----:B----4-:R-:W-:-:S13]  /*11e0*/  R2UR UR4, R0 ;  /* 0x00000000000472ca */ /* 0x010fda00000e0000 */
[----:B------:R-:W-:-:S04]  /*11f0*/  ULEA.HI UR5, UR4, UR4, URZ, 0x1 ;  /* 0x0000000404057291 */ /* 0x000fc8000f8f083f */
[----:B------:R-:W-:-:S04]  /*1200*/  ULOP3.LUT UR5, UR5, 0x1ffffe, URZ, 0xc0, !UPT ;  /* 0x001ffffe05057892 */ /* 0x000fc8000f8ec03f */
[----:B------:R-:W-:-:S03]  /*1210*/  UIADD3 UR5, UR4, -UR5, URZ ;  /* 0x8000000504057290 */ /* 0x000fc6000fffe03f */
[----:B------:R-:W-:Y:S01]  /*1220*/  ULDC UR4, c[0x0][0x28c] ;  /* 0x0000a30000047ab9 */ /* 0x000fe20000000800 */
[----:B------:R-:W-:Y:S01]  /*1230*/  ULEA UR5, UR5, UR42, 0xb ;  /* 0x0000002a05057291 */ /* 0x000fe2000f8e583f */
[----:B------:R-:W-:-:S03]  /*1240*/  ISETP.LT.AND P0, PT, RZ, UR4, PT ;  /* 0x00000004ff007c0c */ /* 0x000fc6000bf01270 */
[----:B------:R-:W-:-:S04]  /*1250*/  UIADD3 UR5, UR5, 0x200, URZ ;  /* 0x0000020005057890 */ /* 0x000fc8000fffe03f */
[----:B------:R-:W-:-:S04]  /*1260*/  USHF.R.U32.HI UR5, URZ, 0x4, UR5 ;  /* 0x000000043f057899 */ /* 0x000fc80008011605 */
[----:B------:R-:W-:-:S04]  /*1270*/  ULOP3.LUT UR5, UR5, 0x3fff, URZ, 0xc0, !UPT ;  /* 0x00003fff05057892 */ /* 0x000fc8000f8ec03f */
[----:B------:R-:W-:Y:S01]  /*1280*/  ULOP3.LUT UR41, UR5, 0x10000, URZ, 0xfc, !UPT ;  /* 0x0001000005297892 */ /* 0x000fe2000f8efc3f */
[----:B01----:R-:W-:Y:S11]  /*1290*/  @P0 BRA `(.L_x_14) ;  /* 0x0000000000400947 */ /* 0x003ff60003800000 */
[----:B------:R-:W-:Y:S01]  /*12a0*/  MOV R0, 0x0 ;  /* 0x0000000000007802 */ /* 0x000fe20000000f00 */
[----:B------:R-:W-:Y:S01]  /*12b0*/  ULDC.64 UR4, c[0x4][0x68] ;  /* 0x01001a0000047ab9 */ /* 0x000fe20000000a00 */
[----:B------:R-:W-:Y:S01]  /*12c0*/  ULDC.64 UR6, c[0x4][0x8] ;  /* 0x0100020000067ab9 */ /* 0x000fe20000000a00 */
[----:B01----:R-:W-:Y:S01]  /*12d0*/  IMAD.U32 R4, RZ, RZ, UR4 ;  /* 0x00000004ff047e24 */ /* 0x003fe2000f8e00ff */
[----:B------:R0:W1:Y:S01]  /*12e0*/  LDC.64 R14, c[0x4][R0] ;  /* 0x01000000000e7b82 */ /* 0x0000620000000a00 */
[----:B------:R-:W-:Y:S01]  /*12f0*/  IMAD.U32 R5, RZ, RZ, UR5 ;  /* 0x00000005ff057e24 */ /* 0x000fe2000f8e00ff */
[----:B------:R-:W-:Y:S01]  /*1300*/  ULDC.64 UR4, c[0x4][0x70] ;  /* 0x01001c0000047ab9 */ /* 0x000fe20000000a00 */
[----:B------:R-:W-:Y:S02]  /*1310*/  IMAD.U32 R10, RZ, RZ, UR6 ;  /* 0x00000006ff0a7e24 */ /* 0x000fe4000f8e00ff */
[----:B------:R-:W-:Y:S02]  /*1320*/  IMAD.U32 R6, RZ, RZ, UR4 ;  /* 0x00000004ff067e24 */ /* 0x000fe4000f8e00ff */
[----:B------:R-:W-:-:S02]  /*1330*/  IMAD.U32 R7, RZ, RZ, UR5 ;  /* 0x00000005ff077e24 */ /* 0x000fc4000f8e00ff */
[----:B------:R-:W-:Y:S02]  /*1340*/  IMAD.U32 R11, RZ, RZ, UR7 ;  /* 0x00000007ff0b7e24 */ /* 0x000fe4000f8e00ff */
[----:B------:R-:W-:Y:S02]  /*1350*/  IMAD.MOV.U32 R8, RZ, RZ, 0x1e1 ;  /* 0x000001e1ff087424 */ /* 0x000fe400078e00ff */
[----:B------:R-:W-:Y:S02]  /*1360*/  IMAD.MOV.U32 R12, RZ, RZ, 0x1 ;  /* 0x00000001ff0c7424 */ /* 0x000fe400078e00ff */
[----:B0-----:R-:W-:-:S07]  /*1370*/  IMAD.MOV.U32 R13, RZ, RZ, RZ ;  /* 0x000000ffff0d7224 */ /* 0x001fce00078e00ff */
[----:B------:R-:W-:-:S07]  /*1380*/  LEPC R20, `(.L_x_14) ;  /* 0x000000001014794e */ /* 0x000fce0000000000 */
[----:B-12--5:R-:W-:Y:S05]  /*1390*/  CALL.ABS.NOINC R14 ;  /* 0x000000000e007343 */ /* 0x026fea0003c00000 */
.L_x_14:
[----:B------:R-:W-:-:S04]  /*13a0*/  LOP3.LUT R0, R19, 0x1, RZ, 0xfc, !PT ;  /* 0x0000000113007812 */ /* 0x000fc800078efcff */
[----:B------:R-:W-:-:S13]  /*13b0*/  ISETP.NE.AND P0, PT, R0, 0x3, PT ;  /* 0x000000030000780c */ /* 0x000fda0003f05270 */
[----:B------:R-:W-:Y:S05]  /*13c0*/  @!P0 BRA `(.L_x_15) ;  /* 0x0000000000048947 */ /* 0x000fea0003800000 */
[----:B------:R-:W-:Y:S01]  /*13d0*/  BPT.TRAP 0x1 ;  /* 0x000000040000795c */ /* 0x000fe20000300000 */
.L_x_15:
[----:B------:R-:W-:Y:S02]  /*13e0*/  IMAD.U32 R3, RZ, RZ, UR39 ;  /* 0x00000027ff037e24 */ /* 0x000fe4000f8e00ff */
[----:B------:R-:W-:-:S03]  /*13f0*/  IMAD.U32 R0, RZ, RZ, UR38 ;  /* 0x00000026ff007e24 */ /* 0x000fc6000f8e00ff */
[----:B------:R-:W-:Y:S02]  /*1400*/  LEA R3, R3, UR42, 0x3 ;  /* 0x0000002a03037c11 */ /* 0x000fe4000f8e18ff */
[----:B------:R-:W-:-:S04]  /*1410*/  SHF.L.U32 R0, R0, 0x1f, RZ ;  /* 0x0000001f00007819 */ /* 0x000fc800000006ff */
[----:B------:R3:W4:Y:S01]  /*1420*/  SYNCS.PHASECHK.TRANS64.TRYWAIT P1, [R3+URZ], R0 ;  /* 0x00000000030075a7 */ /* 0x000722000802017f */
[----:B------:R-:W-:Y:S05]  /*1430*/  @!P0 BRA `(.L_x_16) ;  /* 0x0000000000048947 */ /* 0x000fea0003800000 */
[----:B------:R-:W-:Y:S01]  /*1440*/  BPT.TRAP 0x1 ;  /* 0x000000040000795c */ /* 0x000fe20000300000 */
.L_x_16:
[----:B----4-:R-:W-:Y:S05]  /*1450*/  @P1 BRA `(.L_x_17) ;  /* 0x0000000000081947 */ /* 0x010fea0003800000 */
[----:B------:R-:W4:Y:S02]  /*1460*/  SYNCS.PHASECHK.TRANS64.TRYWAIT P1, [R3+URZ], R0 ;  /* 0x00000000030075a7 */ /* 0x000f24000802017f */
[----:B----4-:R-:W-:Y:S05]  /*1470*/  @!P1 BRA `(.L_x_18) ;  /* 0x0000007400609947 */ /* 0x010fea0003800000 */
.L_x_17:
[----:B------:R-:W-:-:S04]  /*1480*/  UISETP.LT.AND UP0, UPT, UR40, 0x1, UPT ;  /* 0x000000012800788c */ /* 0x000fc8000bf01270 */
[----:B------:R-:W-:-:S06]  /*1490*/  USEL UR4, UR40, 0x1, UP0 ;  /* 0x0000000128047887 */ /* 0x000fcc0008000000 */
[----:B---34-:R-:W-:Y:S01]  /*14a0*/  IMAD.U32 R0, RZ, RZ, UR4 ;  /* 0x00000004ff007e24 */ /* 0x018fe2000f8e00ff */
[----:B------:R-:W-:Y:S05]  /*14b0*/  WARPSYNC.ALL ;  /* 0x0000000000007948 */ /* 0x000fea0003800000 */
[----:B------:R-:W-:-:S04]  /*14c0*/  IADD3 R0, -R0, UR40, RZ ;  /* 0x0000002800007c10 */ /* 0x000fc8000fffe1ff */
[----:B------:R-:W-:Y:S01]  /*14d0*/  ISETP.GE.AND P1, PT, R0, 0x1, PT ;  /* 0x000000010000780c */ /* 0x000fe20003f26270 */
[----:B------:R-:W-:Y:S01]  /*14e0*/  UIADD3 UR4, UR42, 0x2a200, URZ ;  /* 0x0002a2002a047890 */ /* 0x000fe2000fffe03f */
[----:B------:R-:W-:Y:S01]  /*14f0*/  WARPGROUP.ARRIVE ;  /* 0x00000000000079c5 */ /* 0x000fe20000000000 */
[----:B------:R-:W-:Y:S02]  /*1500*/  ULEA UR8, UR39, UR41, 0x9 ;  /* 0x0000002927087291 */ /* 0x000fe4000f8e483f */
[----:B------:R-:W-:Y:S01]  /*1510*/  USHF.R.U32.HI UR4, URZ, 0x4, UR4 ;  /* 0x000000043f047899 */ /* 0x000fe20008011604 */
[----:B------:R-:W-:Y:S01]  /*1520*/  UMOV UR9, 0xc0000010 ;  /* 0xc000001000097882 */ /* 0x000fe20000000000 */
[----:B------:R-:W-:Y:S02]  /*1530*/  UMOV UR11, 0xc0000010 ;  /* 0xc0000010000b7882 */ /* 0x000fe40000000000 */
[----:B------:R-:W-:Y:S01]  /*1540*/  ULOP3.LUT UR4, UR4, 0x3fff, URZ, 0xc0, !UPT ;  /* 0x00003fff04047892 */ /* 0x000fe2000f8ec03f */
[----:B------:R-:W-:Y:S01]  /*1550*/  UMOV UR12, UR8 ;  /* 0x00000008000c7c82 */ /* 0x000fe20008000000 */
[----:B------:R-:W-:-:S02]  /*1560*/  UMOV UR13, UR9 ;  /* 0x00000009000d7c82 */ /* 0x000fc40008000000 */
[----:B------:R-:W-:Y:S01]  /*1570*/  ULOP3.LUT UR4, UR4, 0x10000, URZ, 0xfc, !UPT ;  /* 0x0001000004047892 */ /* 0x000fe2000f8efc3f */
[----:B------:R-:W-:Y:S01]  /*1580*/  UMOV UR15, 0xc0000010 ;  /* 0xc0000010000f7882 */ /* 0x000fe20000000000 */
[----:B------:R-:W-:Y:S02]  /*1590*/  UMOV UR16, UR8 ;  /* 0x0000000800107c82 */ /* 0x000fe40008000000 */
[----:B------:R-:W-:Y:S01]  /*15a0*/  UIMAD UR10, UR39, 0xa0, UR4 ;  /* 0x000000a0270a78a4 */ /* 0x000fe2000f8e0204 */
[----:B------:R-:W-:Y:S01]  /*15b0*/  UMOV UR17, UR9 ;  /* 0x0000000900117c82 */ /* 0x000fe20008000000 */
[----:B------:R-:W-:Y:S02]  /*15c0*/  UMOV UR19, 0xc0000010 ;  /* 0xc000001000137882 */ /* 0x000fe40000000000 */
[----:B------:R-:W-:Y:S02]  /*15d0*/  UIADD3 UR14, UR10, 0x20, URZ ;  /* 0x000000200a0e7890 */ /* 0x000fe4000fffe03f */
[----:B------:R-:W-:-:S02]  /*15e0*/  UIADD3 UR18, UR10, 0x40, URZ ;  /* 0x000000400a127890 */ /* 0x000fc4000fffe03f */
[----:B------:R-:W-:Y:S02]  /*15f0*/  UIADD3 UR22, UR10, 0x60, URZ ;  /* 0x000000600a167890 */ /* 0x000fe4000fffe03f */
[----:B------:R-:W-:Y:S01]  /*1600*/  IGMMA.64x16x32.S8.S8 R96, gdesc[UR8], RZ, !UPT, gsb0 ;  /* 0x00600000086079f1 */ /* 0x000fe2000c0410ff */
[----:B------:R-:W-:Y:S01]  /*1610*/  UMOV UR20, UR8 ;  /* 0x0000000800147c82 */ /* 0x000fe20008000000 */
[----:B------:R-:W-:Y:S01]  /*1620*/  UMOV UR21, UR9 ;  /* 0x0000000900157c82 */ /* 0x000fe20008000000 */
[----:B------:R-:W-:Y:S01]  /*1630*/  UMOV UR23, 0xc0000010 ;  /* 0xc000001000177882 */ /* 0x000fe20000000000 */
[----:B------:R-:W-:Y:S01]  /*1640*/  UIADD3 UR26, UR10, 0x80, URZ ;  /* 0x000000800a1a7890 */ /* 0x000fe2000fffe03f */
[----:B------:R-:W-:Y:S01]  /*1650*/  UMOV UR24, UR8 ;  /* 0x0000000800187c82 */ /* 0x000fe20008000000 */
[----:B------:R-:W-:Y:S01]  /*1660*/  UMOV UR25, UR9 ;  /* 0x0000000900197c82 */ /* 0x000fe20008000000 */
[----:B------:R-:W-:Y:S01]  /*1670*/  UMOV UR27, 0xc0000010 ;  /* 0xc0000010001b7882 */ /* 0x000fe20000000000 */
[----:B------:R-:W-:Y:S01]  /*1680*/  UIADD3 UR5, UR8, 0x100, URZ ;  /* 0x0000010008057890 */ /* 0x000fe2000fffe03f */
[----:B------:R-:W-:-:S02]  /*1690*/  WARPGROUP.DEPBAR.LE gsb0, 0x0 ;  /* 0x00008000000079c5 */ /* 0x000fc40000010000 */
[----:B------:R-:W-:-:S06]  /*16a0*/  WARPGROUP.ARRIVE ;  /* 0x00000000000079c5 */ /* 0x000fcc0000000000 */
[----:B------:R-:W-:Y:S03]  /*16b0*/  IGMMA.64x16x32.S8.S8 R80, gdesc[UR12], RZ, !UPT, gsb0 ;  /* 0x006000000c5079f1 */ /* 0x000fe6000c0410ff */
[----:B------:R-:W-:Y:S02]  /*16c0*/  WARPGROUP.DEPBAR.LE gsb0, 0x0 ;  /* 0x00008000000079c5 */ /* 0x000fe40000010000 */
[----:B------:R-:W-:-:S06]  /*16d0*/  WARPGROUP.ARRIVE ;  /* 0x00000000000079c5 */ /* 0x000fcc0000000000 */
[----:B------:R-:W-:Y:S03]  /*16e0*/  IGMMA.64x16x32.S8.S8 R64, gdesc[UR16], RZ, !UPT, gsb0 ;  /* 0x00600000104079f1 */ /* 0x000fe6000c0410ff */
[----:B------:R-:W-:Y:S02]  /*16f0*/  WARPGROUP.DEPBAR.LE gsb0, 0x0 ;  /* 0x00008000000079c5 */ /* 0x000fe40000010000 */
[----:B------:R-:W-:-:S06]  /*1700*/  WARPGROUP.ARRIVE ;  /* 0x00000000000079c5 */ /* 0x000fcc0000000000 */
[----:B------:R-:W-:Y:S03]  /*1710*/  IGMMA.64x16x32.S8.S8 R48, gdesc[UR20], RZ, !UPT, gsb0 ;  /* 0x00600000143079f1 */ /* 0x000fe6000c0410ff */
[----:B------:R-:W-:Y:S02]  /*1720*/  WARPGROUP.DEPBAR.LE gsb0, 0x0 ;  /* 0x00008000000079c5 */ /* 0x000fe40000010000 */
[----:B------:R-:W-:-:S06]  /*1730*/  WARPGROUP.ARRIVE ;  /* 0x00000000000079c5 */ /* 0x000fcc0000000000 */
[----:B------:R-:W-:Y:S01]  /*1740*/  IGMMA.64x16x32.S8.S8 R32, gdesc[UR24], RZ, !UPT, gsb0 ;  /* 0x00600000182079f1 */ /* 0x000fe2000c0410ff */
[----:B------:R-:W-:Y:S01]  /*1750*/  UMOV UR24, UR5 ;  /* 0x0000000500187c82 */ /* 0x000fe20008000000 */
[----:B------:R-:W-:Y:S01]  /*1760*/  UMOV UR25, 0xc0000010 ;  /* 0xc000001000197882 */ /* 0x000fe20000000000 */
[----:B------:R-:W-:Y:S01]  /*1770*/  UMOV UR20, UR24 ;  /* 0x0000001800147c82 */ /* 0x000fe20008000000 */
[----:B------:R-:W-:Y:S01]  /*1780*/  UMOV UR21, UR25 ;  /* 0x0000001900157c82 */ /* 0x000fe20008000000 */
[----:B------:R-:W-:Y:S01]  /*1790*/  UMOV UR16, UR24 ;  /* 0x0000001800107c82 */ /* 0x000fe20008000000 */
[----:B------:R-:W-:Y:S01]  /*17a0*/  UMOV UR17, UR25 ;  /* 0x0000001900117c82 */ /* 0x000fe20008000000 */
[----:B------:R-:W-:Y:S01]  /*17b0*/  UMOV UR12, UR24 ;  /* 0x00000018000c7c82 */ /* 0x000fe20008000000 */
[----:B------:R-:W-:Y:S01]  /*17c0*/  UMOV UR13, UR25 ;  /* 0x00000019000d7c82 */ /* 0x000fe20008000000 */
[----:B------:R-:W-:Y:S01]  /*17d0*/  UMOV UR8, UR24 ;  /* 0x0000001800087c82 */ /* 0x000fe20008000000 */
[----:B------:R-:W-:Y:S01]  /*17e0*/  UMOV UR9, UR25 ;  /* 0x0000001900097c82 */ /* 0x000fe20008000000 */
        /* <DEDUP_REMOVED lines=16> */
[----:B------:R-:W-:Y:S05]  /*18f0*/  @!P1 BRA `(.L_x_19) ;  /* 0x0000000400949947 */ /* 0x000fea0003800000 */
[----:B------:R-:W-:-:S04]  /*1900*/  UIADD3 UR5, UR39, 0x1, URZ ;  /* 0x0000000127057890 */ /* 0x000fc8000fffe03f */
[----:B------:R-:W-:-:S04]  /*1910*/  UISETP.NE.AND UP0, UPT, UR5, 0x15, UPT ;  /* 0x000000150500788c */ /* 0x000fc8000bf05270 */
[----:B------:R-:W-:Y:S02]  /*1920*/  USEL UR6, URZ, 0x1, UP0 ;  /* 0x000000013f067887 */ /* 0x000fe40008000000 */
[----:B------:R-:W-:Y:S02]  /*1930*/  USEL UR5, UR5, URZ, UP0 ;  /* 0x0000003f05057287 */ /* 0x000fe40008000000 */
[----:B------:R-:W-:-:S06]  /*1940*/  ULOP3.LUT UR6, UR38, UR6, URZ, 0x3c, !UPT ;  /* 0x0000000626067292 */ /* 0x000fcc000f8e3c3f */
[----:B01----:R-:W-:Y:S01]  /*1950*/  IMAD.U32 R5, RZ, RZ, UR6 ;  /* 0x00000006ff057e24 */ /* 0x003fe2000f8e00ff */
[----:B------:R-:W-:-:S06]  /*1960*/  UMOV UR6, UR39 ;  /* 0x0000002700067c82 */ /* 0x000fcc0008000000 */
.L_x_26:
[----:B01----:R-:W-:Y:S05]  /*1970*/  @!P0 BRA `(.L_x_20) ;  /* 0x0000000000048947 */ /* 0x003fea0003800000 */
[----:B------:R-:W-:Y:S01]  /*1980*/  BPT.TRAP 0x1 ;  /* 0x000000040000795c */ /* 0x000fe20000300000 */
.L_x_20:
[----:B------:R-:W0:Y:S01]  /*1990*/  S2UR UR8, SR_CgaCtaId ;  /* 0x00000000000879c3 */ /* 0x000e220000008800 */
[----:B------:R-:W-:Y:S01]  /*19a0*/  UMOV UR7, 0x400 ;  /* 0x0000040000077882 */ /* 0x000fe20000000000 */
[----:B------:R-:W-:Y:S01]  /*19b0*/  SHF.L.U32 R3, R5, 0x1f, RZ ;  /* 0x0000001f05037819 */ /* 0x000fe200000006ff */
[----:B0-----:R-:W-:-:S04]  /*19c0*/  ULEA UR28, UR8, UR7, 0x18 ;  /* 0x00000007081c7291 */ /* 0x001fc8000f8ec03f */
[----:B------:R-:W-:-:S09]  /*19d0*/  ULEA UR7, UR5, UR28, 0x3 ;  /* 0x0000001c05077291 */ /* 0x000fd2000f8e183f */
[----:B------:R0:W1:Y:S01]  /*19e0*/  SYNCS.PHASECHK.TRANS64.TRYWAIT P1, [UR7], R3 ;  /* 0x00000003ff0075a7 */ /* 0x0000620008020147 */
[----:B------:R-:W-:Y:S05]  /*19f0*/  @!P0 BRA `(.L_x_21) ;  /* 0x0000000000048947 */ /* 0x000fea0003800000 */
[----:B------:R-:W-:Y:S01]  /*1a00*/  BPT.TRAP 0x1 ;  /* 0x000000040000795c */ /* 0x000fe20000300000 */
.L_x_21:
[----:B-1----:R-:W-:Y:S05]  /*1a10*/  @P1 BRA `(.L_x_22) ;  /* 0x0000000000081947 */ /* 0x002fea0003800000 */
[----:B------:R-:W1:Y:S02]  /*1a20*/  SYNCS.PHASECHK.TRANS64.TRYWAIT P1, [UR7], R3 ;  /* 0x00000003ff0075a7 */ /* 0x000e640008020147 */
[----:B-1----:R-:W-:Y:S05]  /*1a30*/  @!P1 BRA `(.L_x_23) ;  /* 0x0000007000049947 */ /* 0x002fea0003800000 */
.L_x_22:
[----:B------:R-:W-:Y:S01]  /*1a40*/  ULEA UR8, UR5, UR41, 0x9 ;  /* 0x0000002905087291 */ /* 0x000fe2000f8e483f */
[----:B------:R-:W-:Y:S01]  /*1a50*/  WARPGROUP.ARRIVE ;  /* 0x00000000000079c5 */ /* 0x000fe20000000000 */
[----:B------:R-:W-:Y:S01]  /*1a60*/  UIMAD UR10, UR5, 0xa0, UR4 ;  /* 0x000000a0050a78a4 */ /* 0x000fe2000f8e0204 */
[----:B------:R-:W-:Y:S01]  /*1a70*/  UMOV UR9, 0xc0000010 ;  /* 0xc000001000097882 */ /* 0x000fe20000000000 */
[----:B------:R-:W-:Y:S02]  /*1a80*/  UMOV UR11, 0xc0000010 ;  /* 0xc0000010000b7882 */ /* 0x000fe40000000000 */
[----:B------:R-:W-:Y:S01]  /*1a90*/  UIADD3 UR14, UR10, 0x20, URZ ;  /* 0x000000200a0e7890 */ /* 0x000fe2000fffe03f */
[----:B------:R-:W-:Y:S01]  /*1aa0*/  UMOV UR12, UR8 ;  /* 0x00000008000c7c82 */ /* 0x000fe20008000000 */
[----:B------:R-:W-:Y:S01]  /*1ab0*/  UMOV UR13, UR9 ;  /* 0x00000009000d7c82 */ /* 0x000fe20008000000 */
[----:B------:R-:W-:Y:S02]  /*1ac0*/  UMOV UR15, 0xc0000010 ;  /* 0xc0000010000f7882 */ /* 0x000fe40000000000 */
[----:B------:R-:W-:Y:S01]  /*1ad0*/  IGMMA.64x16x32.S8.S8 R96, gdesc[UR8], R96, gsb0 ;  /* 0x00600000086079f1 */ /* 0x000fe20008041060 */
[----:B------:R-:W-:Y:S01]  /*1ae0*/  UIADD3 UR18, UR10, 0x40, URZ ;  /* 0x000000400a127890 */ /* 0x000fe2000fffe03f */
        /* <DEDUP_REMOVED lines=14> */
[----:B------:R-:W-:Y:S03]  /*1bd0*/  IGMMA.64x16x32.S8.S8 R80, gdesc[UR12], R80, gsb0 ;  /* 0x006000000c5079f1 */ /* 0x000fe60008041050 */
[----:B------:R-:W-:Y:S02]  /*1be0*/  WARPGROUP.DEPBAR.LE gsb0, 0x0 ;  /* 0x00008000000079c5 */ /* 0x000fe40000010000 */
[----:B------:R-:W-:-:S06]  /*1bf0*/  WARPGROUP.ARRIVE ;  /* 0x00000000000079c5 */ /* 0x000fcc0000000000 */
[----:B------:R-:W-:Y:S03]  /*1c00*/  IGMMA.64x16x32.S8.S8 R64, gdesc[UR16], R64, gsb0 ;  /* 0x00600000104079f1 */ /* 0x000fe60008041040 */
[----:B------:R-:W-:Y:S02]  /*1c10*/  WARPGROUP.DEPBAR.LE gsb0, 0x0 ;  /* 0x00008000000079c5 */ /* 0x000fe40000010000 */
[----:B------:R-:W-:-:S06]  /*1c20*/  WARPGROUP.ARRIVE ;  /* 0x00000000000079c5 */ /* 0x000fcc0000000000 */
[----:B------:R-:W-:Y:S03]  /*1c30*/  IGMMA.64x16x32.S8.S8 R48, gdesc[UR20], R48, gsb0 ;  /* 0x00600000143079f1 */ /* 0x000fe60008041030 */
[----:B------:R-:W-:Y:S02]  /*1c40*/  WARPGROUP.DEPBAR.LE gsb0, 0x0 ;  /* 0x00008000000079c5 */ /* 0x000fe40000010000 */
[----:B------:R-:W-:-:S06]  /*1c50*/  WARPGROUP.ARRIVE ;  /* 0x00000000000079c5 */ /* 0x000fcc0000000000 */
[----:B------:R-:W-:Y:S01]  /*1c60*/  IGMMA.64x16x32.S8.S8 R32, gdesc[UR24], R32, gsb0 ;  /* 0x00600000182079f1 */ /* 0x000fe20008041020 */
        /* <DEDUP_REMOVED lines=26> */
[----:B------:R-:W-:Y:S05]  /*1e10*/  @!P0 BRA `(.L_x_24) ;  /* 0x0000000000048947 */ /* 0x000fea0003800000 */
[----:B------:R-:W-:Y:S01]  /*1e20*/  BPT.TRAP 0x1 ;  /* 0x000000040000795c */ /* 0x000fe20000300000 */
.L_x_24:
[----:B------:R-:W-:Y:S01]  /*1e30*/  ULEA UR7, UR6, UR28, 0x3 ;  /* 0x0000001c06077291 */ /* 0x000fe2000f8e183f */
[----:B------:R-:W-:-:S03]  /*1e40*/  ISETP.GT.U32.AND P1, PT, R19, 0x1, PT ;  /* 0x000000011300780c */ /* 0x000fc60003f24070 */
[----:B------:R-:W-:-:S04]  /*1e50*/  UIADD3 UR7, UR7, 0xa8, URZ ;  /* 0x000000a807077890 */ /* 0x000fc8000fffe03f */
[----:B------:R-:W-:-:S09]  /*1e60*/  UPRMT UR7, URZ, 0x654, UR7 ;  /* 0x000006543f077896 */ /* 0x000fd20008000007 */
[----:B------:R-:W-:Y:S01]  /*1e70*/  SYNCS.ARRIVE.TRANS64.RED.A1T0 RZ, [UR7], RZ ;  /* 0x000000ffffff79a7 */ /* 0x000fe20008100407 */
[----:B------:R-:W-:Y:S05]  /*1e80*/  @P1 BRA `(.L_x_25) ;  /* 0x0000000000041947 */ /* 0x000fea0003800000 */
[----:B------:R-:W-:Y:S01]  /*1e90*/  BPT.TRAP 0x1 ;  /* 0x000000040000795c */ /* 0x000fe20000300000 */
.L_x_25:
[----:B------:R-:W-:Y:S01]  /*1ea0*/  UIADD3 UR5, UR5, 0x1, URZ ;  /* 0x0000000105057890 */ /* 0x000fe2000fffe03f */
[C---:B------:R-:W-:Y:S01]  /*1eb0*/  ISETP.GT.AND P1, PT, R0.reuse, 0x1, PT ;  /* 0x000000010000780c */ /* 0x040fe20003f24270 */
[----:B------:R-:W-:Y:S01]  /*1ec0*/  UIADD3 UR6, UR6, 0x1, URZ ;  /* 0x0000000106067890 */ /* 0x000fe2000fffe03f */
[----:B------:R-:W-:Y:S01]  /*1ed0*/  VIADD R0, R0, 0xffffffff ;  /* 0xffffffff00007836 */ /* 0x000fe20000000000 */
[----:B------:R-:W-:Y:S02]  /*1ee0*/  UISETP.NE.AND UP0, UPT, UR5, 0x15, UPT ;  /* 0x000000150500788c */ /* 0x000fe4000bf05270 */
[----:B------:R-:W-:Y:S02]  /*1ef0*/  UISETP.NE.AND UP1, UPT, UR6, 0x15, UPT ;  /* 0x000000150600788c */ /* 0x000fe4000bf25270 */
[----:B------:R-:W-:Y:S02]  /*1f00*/  USEL UR7, URZ, 0x1, UP0 ;  /* 0x000000013f077887 */ /* 0x000fe40008000000 */
[----:B------:R-:W-:-:S02]  /*1f10*/  USEL UR5, UR5, URZ, UP0 ;  /* 0x0000003f05057287 */ /* 0x000fc40008000000 */
[----:B------:R-:W-:Y:S02]  /*1f20*/  USEL UR6, UR6, URZ, UP1 ;  /* 0x0000003f06067287 */ /* 0x000fe40008800000 */
[----:B------:R-:W-:Y:S01]  /*1f30*/  LOP3.LUT R5, R5, UR7, RZ, 0x3c, !PT ;  /* 0x0000000705057c12 */ /* 0x000fe2000f8e3cff */
[----:B------:R-:W-:Y:S09]  /*1f40*/  @P1 BRA `(.L_x_26) ;  /* 0xfffffff800881947 */ /* 0x000ff2000383ffff */
.L_x_19:
[----:B------:R-:W3:Y:S02]  /*1f50*/  LDC R0, c[0x0][0x28c] ;  /* 0x0000a300ff007b82 */ /* 0x000ee40000000800 */
[----:B---3--:R-:W-:-:S13]  /*1f60*/  ISETP.GE.AND P1, PT, R0, 0x1, PT ;  /* 0x000000010000780c */ /* 0x008fda0003f26270 */
[----:B------:R-:W-:Y:S05]  /*1f70*/  @!P1 BRA `(.L_x_27) ;  /* 0x0000000000509947 */ /* 0x000fea0003800000 */
[----:B------:R-:W-:Y:S05]  /*1f80*/  @!P0 BRA `(.L_x_28) ;  /* 0x0000000000048947 */ /* 0x000fea0003800000 */
[----:B------:R-:W-:Y:S01]  /*1f90*/  BPT.TRAP 0x1 ;  /* 0x000000040000795c */ /* 0x000fe20000300000 */
.L_x_28:
[----:B------:R-:W-:Y:S01]  /*1fa0*/  UISETP.LT.AND UP0, UPT, UR40, 0x1, UPT ;  /* 0x000000012800788c */ /* 0x000fe2000bf01270 */
[----:B------:R-:W3:Y:S01]  /*1fb0*/  S2UR UR7, SR_CgaCtaId ;  /* 0x00000000000779c3 */ /* 0x000ee20000008800 */
[----:B------:R-:W-:Y:S02]  /*1fc0*/  ISETP.GT.U32.AND P0, PT, R19, 0x1, PT ;  /* 0x000000011300780c */ /* 0x000fe40003f04070 */
[----:B------:R-:W-:-:S04]  /*1fd0*/  USEL UR6, UR40, 0x1, UP0 ;  /* 0x0000000128067887 */ /* 0x000fc80008000000 */
[----:B------:R-:W-:-:S04]  /*1fe0*/  UIADD3 UR6, UR39, UR40, -UR6 ;  /* 0x0000002827067290 */ /* 0x000fc8000fffe806 */
[----:B------:R-:W-:-:S04]  /*1ff0*/  UIMAD.WIDE.U32 UR4, UR6, -0x79e79e79, URZ ;  /* 0x86186187060478a5 */ /* 0x000fc8000f8e003f */
[----:B------:R-:W-:-:S04]  /*2000*/  UIADD3 UR4, UR6, -UR5, URZ ;  /* 0x8000000506047290 */ /* 0x000fc8000fffe03f */
[----:B------:R-:W-:-:S03]  /*2010*/  ULEA.HI UR4, UR4, UR5, URZ, 0x1f ;  /* 0x0000000504047291 */ /* 0x000fc6000f8ff83f */
[----:B------:R-:W-:Y:S01]  /*2020*/  UMOV UR5, 0x400 ;  /* 0x0000040000057882 */ /* 0x000fe20000000000 */
[----:B------:R-:W-:Y:S02]  /*2030*/  USHF.R.U32.HI UR4, URZ, 0x4, UR4 ;  /* 0x000000043f047899 */ /* 0x000fe40008011604 */
[----:B---3--:R-:W-:Y:S02]  /*2040*/  ULEA UR5, UR7, UR5, 0x18 ;  /* 0x0000000507057291 */ /* 0x008fe4000f8ec03f */
[----:B------:R-:W-:-:S04]  /*2050*/  UIMAD UR4, UR4, -0x15, UR6 ;  /* 0xffffffeb040478a4 */ /* 0x000fc8000f8e0206 */
[----:B------:R-:W-:-:S04]  /*2060*/  ULEA UR4, UR4, UR5, 0x3 ;  /* 0x0000000504047291 */ /* 0x000fc8000f8e183f */
[----:B------:R-:W-:-:S04]  /*2070*/  UIADD3 UR4, UR4, 0xa8, URZ ;  /* 0x000000a804047890 */ /* 0x000fc8000fffe03f */
[----:B------:R-:W-:-:S09]  /*2080*/  UPRMT UR4, URZ, 0x654, UR4 ;  /* 0x000006543f047896 */ /* 0x000fd20008000004 */
[----:B------:R-:W-:Y:S01]  /*2090*/  SYNCS.ARRIVE.TRANS64.RED.A1T0 RZ, [UR4], RZ ;  /* 0x000000ffffff79a7 */ /* 0x000fe20008100404 */
[----:B------:R-:W-:Y:S05]  /*20a0*/  @P0 BRA `(.L_x_27) ;  /* 0x0000000000040947 */ /* 0x000fea0003800000 */
[----:B------:R-:W-:Y:S01]  /*20b0*/  BPT.TRAP 0x1 ;  /* 0x000000040000795c */ /* 0x000fe20000300000 */
.L_x_27:
[----:B------:R-:W3:Y:S01]  /*20c0*/  LDC R9, c[0x0][0x288] ;  /* 0x0000a200ff097b82 */ /* 0x000ee20000000800 */
[--C-:B------:R-:W-:Y:S01]  /*20d0*/  SHF.R.U32.HI R0, RZ, 0x2, R18.reuse ;  /* 0x00000002ff007819 */ /* 0x100fe20000011612 */
[----:B------:R-:W-:Y:S01]  /*20e0*/  IMAD R107, R107, 0x50, RZ ;  /* 0x000000506b6b7824 */ /* 0x000fe200078e02ff */
[C---:B01----:R-:W-:Y:S01]  /*20f0*/  LOP3.LUT R4, R18.reuse, 0x60, RZ, 0xc0, !PT ;  /* 0x0000006012047812 */ /* 0x043fe200078ec0ff */
[----:B------:R-:W-:Y:S01]  /*2100*/  UIADD3 UR39, UR40, UR39, URZ ;  /* 0x0000002728277290 */ /* 0x000fe2000fffe03f */
[----:B------:R-:W-:Y:S01]  /*2110*/  SHF.R.U32.HI R5, RZ, 0x7, R18 ;  /* 0x00000007ff057819 */ /* 0x000fe20000011612 */
[----:B------:R-:W-:Y:S01]  /*2120*/  IMAD.SHL.U32 R12, R18, 0x2, RZ ;  /* 0x00000002120c7824 */ /* 0x000fe200078e00ff */
[----:B------:R-:W-:Y:S01]  /*2130*/  LOP3.LUT R3, R0, 0x7, RZ, 0xc0, !PT ;  /* 0x0000000700037812 */ /* 0x000fe200078ec0ff */
[----:B------:R-:W-:Y:S01]  /*2140*/  UISETP.GT.U32.AND UP0, UPT, UR39, 0x14, UPT ;  /* 0x000000142700788c */ /* 0x000fe2000bf04070 */
[----:B------:R-:W-:Y:S01]  /*2150*/  SHF.R.U32.HI R6, RZ, 0x1, R4 ;  /* 0x00000001ff067819 */ /* 0x000fe20000011604 */
[----:B------:R-:W-:Y:S01]  /*2160*/  UIMAD.WIDE.U32 UR4, UR39, -0x79e79e79, URZ ;  /* 0x86186187270478a5 */ /* 0x000fe2000f8e003f */
[----:B------:R-:W-:Y:S01]  /*2170*/  LOP3.LUT R0, R5, 0x1, RZ, 0xc0, !PT ;  /* 0x0000000105007812 */ /* 0x000fe200078ec0ff */
[----:B------:R-:W-:Y:S01]  /*2180*/  ULDC UR7, c[0x0][0x284] ;  /* 0x0000a10000077ab9 */ /* 0x000fe20000000800 */
[----:B------:R-:W-:Y:S01]  /*2190*/  IADD3 R5, RZ, -R6, -R3 ;  /* 0x80000006ff057210 */ /* 0x000fe20007ffe803 */
[----:B------:R-:W-:Y:S01]  /*21a0*/  UISETP.LT.U32.AND UP0, UPT, UR40, 0x15, UP0 ;  /* 0x000000152800788c */ /* 0x000fe20008701070 */
[----:B------:R-:W-:Y:S01]  /*21b0*/  SHF.R.S32.HI R14, RZ, 0x1f, R22 ;  /* 0x0000001fff0e7819 */ /* 0x000fe20000011416 */
[C---:B------:R-:W-:Y:S01]  /*21c0*/  IMAD.SHL.U32 R4, R0.reuse, 0x40, RZ ;  /* 0x0000004000047824 */ /* 0x040fe200078e00ff */
[----:B------:R-:W-:Y:S01]  /*21d0*/  UIADD3 UR4, UR39, -UR5, URZ ;  /* 0x8000000527047290 */ /* 0x000fe2000fffe03f */
[----:B------:R-:W-:Y:S01]  /*21e0*/  IMAD R7, R0, -0x40, R5 ;  /* 0xffffffc000077824 */ /* 0x000fe200078e0205 */
[----:B------:R-:W-:Y:S01]  /*21f0*/  LOP3.LUT R0, R18, 0x3, RZ, 0xc0, !PT ;  /* 0x0000000312007812 */ /* 0x000fe200078ec0ff */
[----:B------:R-:W-:Y:S01]  /*2200*/  UISETP.GE.U32.AND UP1, UPT, UR40, 0x15, UPT ;  /* 0x000000152800788c */ /* 0x000fe2000bf26070 */
[C---:B------:R-:W-:Y:S01]  /*2210*/  LOP3.LUT R12, R107.reuse, 0x6, R12, 0xf8, !PT ;  /* 0x000000066b0c7812 */ /* 0x040fe200078ef80c */
[----:B------:R-:W-:Y:S01]  /*2220*/  ULDC.64 UR8, c[0x0][0x5d0] ;  /* 0x0001740000087ab9 */ /* 0x000fe20000000a00 */
[----:B------:R-:W-:Y:S01]  /*2230*/  USEL UR6, URZ, 0x1, !UP0 ;  /* 0x000000013f067887 */ /* 0x000fe2000c000000 */
[----:B---3--:R-:W-:Y:S01]  /*2240*/  IMAD R8, R0, -0x2, R9 ;  /* 0xfffffffe00087824 */ /* 0x008fe200078e0209 */
[----:B------:R-:W-:Y:S01]  /*2250*/  ISETP.GE.AND P0, PT, R107, R9, PT ;  /* 0x000000096b00720c */ /* 0x000fe20003f06270 */
[----:B------:R-:W-:Y:S01]  /*2260*/  IMAD.SHL.U32 R0, R106, 0x100, RZ ;  /* 0x000001006a007824 */ /* 0x000fe200078e00ff */
[----:B------:R-:W-:Y:S01]  /*2270*/  ULEA.HI UR4, UR4, UR5, URZ, 0x1f ;  /* 0x0000000504047291 */ /* 0x000fe2000f8ff83f */
[----:B------:R-:W-:Y:S01]  /*2280*/  IMAD R5, R14, UR8, RZ ;  /* 0x000000080e057c24 */ /* 0x000fe2000f8e02ff */
[----:B------:R-:W-:Y:S01]  /*2290*/  SHF.R.S32.HI R13, RZ, 0x1f, R12 ;  /* 0x0000001fff0d7819 */ /* 0x000fe2000001140c */
[----:B------:R-:W-:Y:S01]  /*22a0*/  ULOP3.LUT UR38, UR38, UR6, URZ, 0x3c, !UPT ;  /* 0x0000000626267292 */ /* 0x000fe2000f8e3c3f */
[----:B------:R-:W-:Y:S01]  /*22b0*/  ISETP.GE.OR P0, PT, R0, UR7, P0 ;  /* 0x0000000700007c0c */ /* 0x000fe20008706670 */
[----:B------:R-:W-:Y:S01]  /*22c0*/  USHF.R.U32.HI UR4, URZ, 0x4, UR4 ;  /* 0x000000043f047899 */ /* 0x000fe20008011604 */
[----:B------:R-:W-:Y:S01]  /*22d0*/  IMAD.WIDE R20, R106, 0x100, RZ ;  /* 0x000001006a147825 */ /* 0x000fe200078e02ff */
[----:B------:R-:W-:-:S02]  /*22e0*/  LOP3.LUT R3, R4, 0x40, R3, 0xe2, !PT ;  /* 0x0000004004037812 */ /* 0x000fc400078ee203 */
[----:B------:R-:W-:Y:S01]  /*22f0*/  @UP1 ULOP3.LUT UR38, UR38, 0x1, UR4, 0x78, !UPT ;  /* 0x0000000126261892 */ /* 0x000fe2000f8e7804 */
[C---:B------:R-:W-:Y:S01]  /*2300*/  IMAD R9, R22.reuse, UR9, R5 ;  /* 0x0000000916097c24 */ /* 0x040fe2000f8e0205 */
[----:B------:R-:W-:Y:S01]  /*2310*/  UIMAD UR39, UR4, -0x15, UR39 ;  /* 0xffffffeb042778a4 */ /* 0x000fe2000f8e0227 */
[----:B------:R-:W-:Y:S01]  /*2320*/  IMAD.WIDE.U32 R4, R22, UR8, R12 ;  /* 0x0000000816047c25 */ /* 0x000fe2000f8e000c */
[----:B------:R-:W-:Y:S02]  /*2330*/  IADD3 R112, -R0, UR7, R7 ;  /* 0x0000000700707c10 */ /* 0x000fe4000fffe107 */
[----:B------:R-:W-:Y:S01]  /*2340*/  LOP3.LUT R121, R20, R3, R6, 0xfe, !PT ;  /* 0x0000000314797212 */ /* 0x000fe200078efe06 */
[----:B------:R-:W-:Y:S02]  /*2350*/  IMAD.IADD R5, R5, 0x1, R9 ;  /* 0x0000000105057824 */ /* 0x000fe400078e0209 */
[----:B------:R-:W-:Y:S02]  /*2360*/  IMAD.IADD R3, R8, 0x1, -R107 ;  /* 0x0000000108037824 */ /* 0x000fe400078e0a6b */
[----:B------:R-:W-:Y:S01]  /*2370*/  IMAD.MOV.U32 R0, RZ, RZ, -0x1 ;  /* 0xffffffffff007424 */ /* 0x000fe200078e00ff */
[----:B------:R-:W-:Y:S06]  /*2380*/  @P0 BRA `(.L_x_29) ;  /* 0x0000003c00f80947 */ /* 0x000fec0003800000 */
[----:B------:R-:W0:Y:S01]  /*2390*/  LDC.64 R10, c[0x0][0x5c8] ;  /* 0x00017200ff0a7b82 */ /* 0x000e220000000a00 */
[----:B------:R-:W-:Y:S01]  /*23a0*/  ULDC.64 UR4, c[0x0][0x5c0] ;  /* 0x0001700000047ab9 */ /* 0x000fe20000000a00 */
[----:B------:R-:W-:Y:S01]  /*23b0*/  BSSY B0, `(.L_x_29) ;  /* 0x00003fb000007945 */ /* 0x000fe20003800000 */
[-C--:B0-----:R-:W-:Y:S01]  /*23c0*/  IMAD R6, R21, R10.reuse, RZ ;  /* 0x0000000a15067224 */ /* 0x081fe200078e02ff */
[----:B------:R-:W-:Y:S01]  /*23d0*/  SHF.L.U64.HI R15, R10, 0x3, R11 ;  /* 0x000000030a0f7819 */ /* 0x000fe2000001020b */
[----:B------:R-:W-:-:S04]  /*23e0*/  IMAD.WIDE.U32 R4, R121, R10, R4 ;  /* 0x0000000a79047225 */ /* 0x000fc800078e0004 */
[----:B------:R-:W-:Y:S01]  /*23f0*/  IMAD R7, R121, R11, R6 ;  /* 0x0000000b79077224 */ /* 0x000fe200078e0206 */
[----:B------:R-:W-:Y:S01]  /*2400*/  IADD3 R4, P0, R4, UR4, RZ ;  /* 0x0000000404047c10 */ /* 0x000fe2000ff1e0ff */
[----:B------:R-:W-:Y:S02]  /*2410*/  IMAD.SHL.U32 R9, R10, 0x8, RZ ;  /* 0x000000080a097824 */ /* 0x000fe400078e00ff */
[----:B------:R-:W-:Y:S02]  /*2420*/  IMAD.IADD R7, R5, 0x1, R7 ;  /* 0x0000000105077824 */ /* 0x000fe400078e0207 */
[----:B------:R-:W-:Y:S01]  /*2430*/  IMAD R107, R11, 0x78, RZ ;  /* 0x000000780b6b7824 */ /* 0x000fe200078e02ff */
[----:B------:R-:W-:Y:S02]  /*2440*/  IADD3 R6, P1, R9, R4, RZ ;  /* 0x0000000409067210 */ /* 0x000fe40007f3e0ff */
[----:B------:R-:W-:Y:S02]  /*2450*/  IADD3.X R5, R7, UR5, RZ, P0, !PT ;  /* 0x0000000507057c10 */ /* 0x000fe400087fe4ff */
[----:B-----5:R-:W-:-:S03]  /*2460*/  ISETP.NE.AND P0, PT, R104, RZ, PT ;  /* 0x000000ff6800720c */ /* 0x020fc60003f05270 */
[----:B------:R-:W-:Y:S02]  /*2470*/  IMAD.X R7, R15, 0x1, R5, P1 ;  /* 0x000000010f077824 */ /* 0x000fe400008e0605 */
[----:B------:R-:W-:-:S04]  /*2480*/  IMAD.WIDE.U32 R10, R10, 0x78, R6 ;  /* 0x000000780a0a7825 */ /* 0x000fc800078e0006 */
[----:B------:R-:W-:Y:S01]  /*2490*/  IMAD.IADD R11, R11, 0x1, R107 ;  /* 0x000000010b0b7824 */ /* 0x000fe200078e026b */
[----:B------:R-:W-:-:S05]  /*24a0*/  IADD3 R8, P1, R9, R10, RZ ;  /* 0x0000000a09087210 */ /* 0x000fca0007f3e0ff */
[----:B------:R-:W-:Y:S01]  /*24b0*/  IMAD.X R9, R15, 0x1, R11, P1 ;  /* 0x000000010f097824 */ /* 0x000fe200008e060b */
[----:B------:R-:W-:Y:S07]  /*24c0*/  @!P0 BRA `(.L_x_30) ;  /* 0x0000002c00d48947 */ /* 0x000fee0003800000 */
[----:B------:R-:W0:Y:S01]  /*24d0*/  LDC.64 R116, c[0x0][0x5b0] ;  /* 0x00016c00ff747b82 */ /* 0x000e220000000a00 */
[----:B------:R-:W-:Y:S01]  /*24e0*/  ULDC.64 UR4, c[0x0][0x5b8] ;  /* 0x00016e0000047ab9 */ /* 0x000fe20000000a00 */
[----:B------:R-:W-:Y:S01]  /*24f0*/  ISETP.GE.AND P3, PT, R112, 0x1, PT ;  /* 0x000000017000780c */ /* 0x000fe20003f66270 */
[----:B------:R-:W-:Y:S01]  /*2500*/  IMAD R15, R14, UR4, RZ ;  /* 0x000000040e0f7c24 */ /* 0x000fe2000f8e02ff */
[----:B------:R-:W-:Y:S01]  /*2510*/  BSSY B1, `(.L_x_31) ;  /* 0x000000e000017945 */ /* 0x000fe20003800000 */
[C---:B------:R-:W-:Y:S01]  /*2520*/  IMAD.WIDE.U32 R110, R22.reuse, UR4, R12 ;  /* 0x00000004166e7c25 */ /* 0x040fe2000f8e000c */
[----:B------:R-:W-:Y:S02]  /*2530*/  ISETP.LT.OR P1, PT, R3, 0x1, !P3 ;  /* 0x000000010300780c */ /* 0x000fe40005f21670 */
[----:B------:R-:W1:Y:S01]  /*2540*/  LDC.64 R118, c[0x0][0x5a8] ;  /* 0x00016a00ff767b82 */ /* 0x000e620000000a00 */
[----:B------:R-:W-:Y:S02]  /*2550*/  IMAD R15, R22, UR5, R15 ;  /* 0x00000005160f7c24 */ /* 0x000fe4000f8e020f */
[----:B------:R-:W-:-:S02]  /*2560*/  IMAD.MOV.U32 R106, RZ, RZ, R110 ;  /* 0x000000ffff6a7224 */ /* 0x000fc400078e006e */
[----:B------:R-:W-:Y:S02]  /*2570*/  IMAD.IADD R107, R111, 0x1, R15 ;  /* 0x000000016f6b7824 */ /* 0x000fe400078e020f */
[-C--:B0-----:R-:W-:Y:S02]  /*2580*/  IMAD R14, R21, R116.reuse, RZ ;  /* 0x00000074150e7224 */ /* 0x081fe400078e02ff */
[----:B------:R-:W-:-:S04]  /*2590*/  IMAD.WIDE.U32 R12, R121, R116, R106 ;  /* 0x00000074790c7225 */ /* 0x000fc800078e006a */
[----:B------:R-:W-:Y:S01]  /*25a0*/  IMAD R115, R121, R117, R14 ;  /* 0x0000007579737224 */ /* 0x000fe200078e020e */
[----:B-1----:R-:W-:-:S04]  /*25b0*/  IADD3 R12, P0, R12, R118, RZ ;  /* 0x000000760c0c7210 */ /* 0x002fc80007f1e0ff */
[----:B------:R-:W-:Y:S01]  /*25c0*/  IADD3.X R13, R119, R13, R115, P0, !PT ;  /* 0x0000000d770d7210 */ /* 0x000fe200007fe473 */
[----:B------:R-:W-:Y:S08]  /*25d0*/  @P1 BRA `(.L_x_32) ;  /* 0x0000000000041947 */ /* 0x000ff00003800000 */
[----:B--2---:R0:W5:Y:S02]  /*25e0*/  LDG.E.U8 R105, desc[UR36][R12.64] ;  /* 0x000000240c697981 */ /* 0x004164000c1e1100 */
.L_x_32:
[----:B------:R-:W-:Y:S05]  /*25f0*/  BSYNC B1 ;  /* 0x0000000000017941 */ /* 0x000fea0003800000 */
.L_x_31:
[----:B-----5:R-:W-:Y:S01]  /*2600*/  LOP3.LUT R14, R105, 0xffff, RZ, 0xc0, !PT ;  /* 0x0000ffff690e7812 */ /* 0x020fe200078ec0ff */
[----:B------:R-:W-:Y:S01]  /*2610*/  IMAD.SHL.U32 R108, R116, 0x8, RZ ;  /* 0x00000008746c7824 */ /* 0x000fe200078e00ff */
[----:B------:R-:W-:Y:S01]  /*2620*/  ISETP.LT.OR P4, PT, R3, 0x2, !P3 ;  /* 0x000000020300780c */ /* 0x000fe20005f81670 */
[----:B------:R-:W-:Y:S01]  /*2630*/  BSSY B1, `(.L_x_33) ;  /* 0x000000b000017945 */ /* 0x000fe20003800000 */
[----:B------:R-:W-:Y:S02]  /*2640*/  PRMT R15, R14, 0x8880, RZ ;  /* 0x000088800e0f7816 */ /* 0x000fe400000000ff */
[----:B------:R-:W-:-:S03]  /*2650*/  SHF.L.U64.HI R109, R116, 0x3, R117 ;  /* 0x00000003746d7819 */ /* 0x000fc60000010275 */
[----:B------:R-:W-:Y:S02]  /*2660*/  IMAD R22, R15, R104, RZ ;  /* 0x000000680f167224 */ /* 0x000fe400078e02ff */
[----:B------:R-:W-:-:S04]  /*2670*/  IMAD.WIDE.U32 R14, R121, R116, R108 ;  /* 0x00000074790e7225 */ /* 0x000fc800078e006c */
[----:B------:R-:W-:-:S05]  /*2680*/  @!P1 IMAD R113, R96, R23, R22 ;  /* 0x0000001760719224 */ /* 0x000fca00078e0216 */
[----:B------:R1:W-:Y:S01]  /*2690*/  @!P1 STG.E.U8 desc[UR36][R4.64], R113 ;  /* 0x0000007104009986 */ /* 0x0003e2000c101124 */
[----:B------:R-:W-:Y:S05]  /*26a0*/  @P4 BRA `(.L_x_34) ;  /* 0x00000000000c4947 */ /* 0x000fea0003800000 */
[----:B--2---:R-:W1:Y:S02]  /*26b0*/  LDG.E.U8 R105, desc[UR36][R12.64+0x1] ;  /* 0x000001240c697981 */ /* 0x004e64000c1e1100 */
[----:B-1----:R-:W-:-:S05]  /*26c0*/  PRMT R113, R105, 0x8880, RZ ;  /* 0x0000888069717816 */ /* 0x002fca00000000ff */
[----:B------:R-:W-:-:S07]  /*26d0*/  IMAD R22, R113, R104, RZ ;  /* 0x0000006871167224 */ /* 0x000fce00078e02ff */
.L_x_34:
[----:B------:R-:W-:Y:S05]  /*26e0*/  BSYNC B1 ;  /* 0x0000000000017941 */ /* 0x000fea0003800000 */
.L_x_33:
[----:B------:R-:W-:Y:S01]  /*26f0*/  @!P4 IMAD R97, R97, R23, R22 ;  /* 0x000000176161c224 */ /* 0x000fe200078e0216 */
[----:B------:R-:W-:Y:S01]  /*2700*/  ISETP.GE.AND P0, PT, R112, 0x9, PT ;  /* 0x000000097000780c */ /* 0x000fe20003f06270 */
[----:B------:R-:W-:Y:S01]  /*2710*/  IMAD.IADD R15, R115, 0x1, R15 ;  /* 0x00000001730f7824 */ /* 0x000fe200078e020f */
[----:B------:R-:W-:Y:S01]  /*2720*/  IADD3 R14, P1, P2, R110, R118, R14 ;  /* 0x000000766e0e7210 */ /* 0x000fe20007a3e00e */
[----:B------:R-:W-:Y:S01]  /*2730*/  BSSY B1, `(.L_x_35) ;  /* 0x000000b000017945 */ /* 0x000fe20003800000 */
[----:B------:R3:W-:Y:S01]  /*2740*/  @!P4 STG.E.U8 desc[UR36][R4.64+0x1], R97 ;  /* 0x000001610400c986 */ /* 0x0007e2000c101124 */
[----:B------:R-:W-:Y:S02]  /*2750*/  ISETP.LT.OR P4, PT, R3, 0x1, !P0 ;  /* 0x000000010300780c */ /* 0x000fe40004781670 */
[----:B------:R-:W-:Y:S02]  /*2760*/  IADD3.X R15, R107, R119, R15, P1, P2 ;  /* 0x000000776b0f7210 */ /* 0x000fe40000fe440f */
[----:B------:R-:W-:-:S02]  /*2770*/  IADD3 R121, P5, R121, 0x80, RZ ;  /* 0x0000008079797810 */ /* 0x000fc40007fbe0ff */
[C---:B------:R-:W-:Y:S02]  /*2780*/  ISETP.LT.OR P1, PT, R3.reuse, 0x2, !P0 ;  /* 0x000000020300780c */ /* 0x040fe40004721670 */
[----:B------:R-:W-:-:S05]  /*2790*/  ISETP.LT.OR P2, PT, R3, 0x9, !P3 ;  /* 0x000000090300780c */ /* 0x000fca0005f41670 */
[----:B---3--:R-:W-:Y:S08]  /*27a0*/  @P4 BRA `(.L_x_36) ;  /* 0x00000000000c4947 */ /* 0x008ff00003800000 */
[----:B--2---:R-:W2:Y:S02]  /*27b0*/  LDG.E.U8 R105, desc[UR36][R14.64] ;  /* 0x000000240e697981 */ /* 0x004ea4000c1e1100 */
[----:B--2---:R-:W-:-:S05]  /*27c0*/  PRMT R97, R105, 0x8880, RZ ;  /* 0x0000888069617816 */ /* 0x004fca00000000ff */
[----:B------:R-:W-:-:S07]  /*27d0*/  IMAD R22, R97, R104, RZ ;  /* 0x0000006861167224 */ /* 0x000fce00078e02ff */
.L_x_36:
[----:B------:R-:W-:Y:S05]  /*27e0*/  BSYNC B1 ;  /* 0x0000000000017941 */ /* 0x000fea0003800000 */
.L_x_35:
[----:B------:R-:W-:Y:S01]  /*27f0*/  @!P4 IMAD R97, R98, R23, R22 ;  /* 0x000000176261c224 */ /* 0x000fe200078e0216 */
[----:B------:R-:W-:Y:S04]  /*2800*/  BSSY B1, `(.L_x_37) ;  /* 0x0000006000017945 */ /* 0x000fe80003800000 */
[----:B------:R3:W-:Y:S01]  /*2810*/  @!P4 STG.E.U8 desc[UR36][R6.64], R97 ;  /* 0x000000610600c986 */ /* 0x0007e2000c101124 */
[----:B------:R-:W-:Y:S05]  /*2820*/  @P1 BRA `(.L_x_38) ;  /* 0x00000000000c1947 */ /* 0x000fea0003800000 */
[----:B--2---:R-:W3:Y:S02]  /*2830*/  LDG.E.U8 R105, desc[UR36][R14.64+0x1] ;  /* 0x000001240e697981 */ /* 0x004ee4000c1e1100 */
[----:B---3--:R-:W-:-:S05]  /*2840*/  PRMT R97, R105, 0x8880, RZ ;  /* 0x0000888069617816 */ /* 0x008fca00000000ff */
[----:B------:R-:W-:-:S07]  /*2850*/  IMAD R22, R97, R104, RZ ;  /* 0x0000006861167224 */ /* 0x000fce00078e02ff */
.L_x_38:
[----:B------:R-:W-:Y:S05]  /*2860*/  BSYNC B1 ;  /* 0x0000000000017941 */ /* 0x000fea0003800000 */
.L_x_37:
[----:B------:R-:W-:Y:S01]  /*2870*/  @!P1 IMAD R99, R99, R23, R22 ;  /* 0x0000001763639224 */ /* 0x000fe200078e0216 */
[----:B------:R-:W-:Y:S04]  /*2880*/  BSSY B1, `(.L_x_39) ;  /* 0x0000006000017945 */ /* 0x000fe80003800000 */
[----:B------:R4:W-:Y:S01]  /*2890*/  @!P1 STG.E.U8 desc[UR36][R6.64+0x1], R99 ;  /* 0x0000016306009986 */ /* 0x0009e2000c101124 */
[----:B------:R-:W-:Y:S05]  /*28a0*/  @P2 BRA `(.L_x_40) ;  /* 0x00000000000c2947 */ /* 0x000fea0003800000 */
[----:B--2---:R-:W3:Y:S02]  /*28b0*/  LDG.E.U8 R105, desc[UR36][R12.64+0x8] ;  /* 0x000008240c697981 */ /* 0x004ee4000c1e1100 */
[----:B---3--:R-:W-:-:S05]  /*28c0*/  PRMT R97, R105, 0x8880, RZ ;  /* 0x0000888069617816 */ /* 0x008fca00000000ff */
[----:B------:R-:W-:-:S07]  /*28d0*/  IMAD R22, R97, R104, RZ ;  /* 0x0000006861167224 */ /* 0x000fce00078e02ff */
.L_x_40:
[----:B------:R-:W-:Y:S05]  /*28e0*/  BSYNC B1 ;  /* 0x0000000000017941 */ /* 0x000fea0003800000 */
.L_x_39:
[----:B------:R-:W-:Y:S01]  /*28f0*/  ISETP.LT.OR P1, PT, R3, 0xa, !P3 ;  /* 0x0000000a0300780c */ /* 0x000fe20005f21670 */
[----:B----4-:R-:W-:Y:S01]  /*2900*/  @!P2 IMAD R99, R100, R23, R22 ;  /* 0x000000176463a224 */ /* 0x010fe200078e0216 */
[----:B------:R-:W-:Y:S01]  /*2910*/  BSSY B1, `(.L_x_41) ;  /* 0x000000b000017945 */ /* 0x000fe20003800000 */
[----:B---3--:R-:W-:-:S03]  /*2920*/  IMAD.WIDE.U32 R96, R121, R116, R106 ;  /* 0x0000007479607225 */ /* 0x008fc600078e006a */
[----:B------:R3:W-:Y:S01]  /*2930*/  @!P2 STG.E.U8 desc[UR36][R4.64+0x8], R99 ;  /* 0x000008630400a986 */ /* 0x0007e2000c101124 */
[----:B------:R-:W-:Y:S01]  /*2940*/  IMAD.X R21, RZ, RZ, R21, P5 ;  /* 0x000000ffff157224 */ /* 0x000fe200028e0615 */
[C---:B------:R-:W-:Y:S02]  /*2950*/  ISETP.LT.OR P5, PT, R3.reuse, 0x9, !P0 ;  /* 0x000000090300780c */ /* 0x040fe400047a1670 */
[----:B------:R-:W-:Y:S02]  /*2960*/  ISETP.LT.OR P2, PT, R3, 0xa, !P0 ;  /* 0x0000000a0300780c */ /* 0x000fe40004741670 */
[----:B------:R-:W-:Y:S01]  /*2970*/  IADD3 R20, P4, R96, R118, RZ ;  /* 0x0000007660147210 */ /* 0x000fe20007f9e0ff */
[----:B------:R-:W-:-:S12]  /*2980*/  @P1 BRA `(.L_x_42) ;  /* 0x00000000000c1947 */ /* 0x000fd80003800000 */
[----:B--2---:R-:W3:Y:S02]  /*2990*/  LDG.E.U8 R105, desc[UR36][R12.64+0x9] ;  /* 0x000009240c697981 */ /* 0x004ee4000c1e1100 */
[----:B---3--:R-:W-:-:S05]  /*29a0*/  PRMT R99, R105, 0x8880, RZ ;  /* 0x0000888069637816 */ /* 0x008fca00000000ff */
[----:B------:R-:W-:-:S07]  /*29b0*/  IMAD R22, R99, R104, RZ ;  /* 0x0000006863167224 */ /* 0x000fce00078e02ff */
.L_x_42:
[----:B------:R-:W-:Y:S05]  /*29c0*/  BSYNC B1 ;  /* 0x0000000000017941 */ /* 0x000fea0003800000 */
.L_x_41:
[----:B------:R-:W-:Y:S01]  /*29d0*/  @!P1 IMAD R101, R101, R23, R22 ;  /* 0x0000001765659224 */ /* 0x000fe200078e0216 */
[----:B------:R-:W-:Y:S01]  /*29e0*/  BSSY B1, `(.L_x_43) ;  /* 0x0000007000017945 */ /* 0x000fe20003800000 */
[----:B------:R-:W-:-:S03]  /*29f0*/  IMAD R98, R21, R116, RZ ;  /* 0x0000007415627224 */ /* 0x000fc600078e02ff */
[----:B------:R4:W-:Y:S01]  /*2a00*/  @!P1 STG.E.U8 desc[UR36][R4.64+0x9], R101 ;  /* 0x0000096504009986 */ /* 0x0009e2000c101124 */
[----:B------:R-:W-:Y:S05]  /*2a10*/  @P5 BRA `(.L_x_44) ;  /* 0x00000000000c5947 */ /* 0x000fea0003800000 */
[----:B--2---:R-:W3:Y:S02]  /*2a20*/  LDG.E.U8 R105, desc[UR36][R14.64+0x8] ;  /* 0x000008240e697981 */ /* 0x004ee4000c1e1100 */
[----:B---3--:R-:W-:-:S05]  /*2a30*/  PRMT R99, R105, 0x8880, RZ ;  /* 0x0000888069637816 */ /* 0x008fca00000000ff */
[----:B------:R-:W-:-:S07]  /*2a40*/  IMAD R22, R99, R104, RZ ;  /* 0x0000006863167224 */ /* 0x000fce00078e02ff */
.L_x_44:
[----:B------:R-:W-:Y:S05]  /*2a50*/  BSYNC B1 ;  /* 0x0000000000017941 */ /* 0x000fea0003800000 */
.L_x_43:
[----:B---3--:R-:W-:Y:S01]  /*2a60*/  @!P5 IMAD R99, R102, R23, R22 ;  /* 0x000000176663d224 */ /* 0x008fe200078e0216 */
[----:B------:R-:W-:Y:S01]  /*2a70*/  BSSY B1, `(.L_x_45) ;  /* 0x0000007000017945 */ /* 0x000fe20003800000 */
[----:B----4-:R-:W-:-:S03]  /*2a80*/  IMAD R101, R121, R117, R98 ;  /* 0x0000007579657224 */ /* 0x010fc600078e0262 */
[----:B------:R3:W-:Y:S01]  /*2a90*/  @!P5 STG.E.U8 desc[UR36][R6.64+0x8], R99 ;  /* 0x000008630600d986 */ /* 0x0007e2000c101124 */
[----:B------:R-:W-:Y:S05]  /*2aa0*/  @P2 BRA `(.L_x_46) ;  /* 0x00000000000c2947 */ /* 0x000fea0003800000 */
[----:B--2---:R-:W3:Y:S02]  /*2ab0*/  LDG.E.U8 R105, desc[UR36][R14.64+0x9] ;  /* 0x000009240e697981 */ /* 0x004ee4000c1e1100 */
[----:B---3--:R-:W-:-:S05]  /*2ac0*/  PRMT R99, R105, 0x8880, RZ ;  /* 0x0000888069637816 */ /* 0x008fca00000000ff */
[----:B------:R-:W-:-:S07]  /*2ad0*/  IMAD R22, R99, R104, RZ ;  /* 0x0000006863167224 */ /* 0x000fce00078e02ff */
.L_x_46:
[----:B------:R-:W-:Y:S05]  /*2ae0*/  BSYNC B1 ;  /* 0x0000000000017941 */ /* 0x000fea0003800000 */
.L_x_45:
[----:B------:R-:W-:Y:S01]  /*2af0*/  ISETP.GE.AND P1, PT, R112, 0x81, PT ;  /* 0x000000817000780c */ /* 0x000fe20003f26270 */
[----:B------:R-:W-:Y:S01]  /*2b00*/  @!P2 IMAD R103, R103, R23, R22 ;  /* 0x000000176767a224 */ /* 0x000fe200078e0216 */
[----:B------:R-:W-:Y:S01]  /*2b10*/  IADD3.X R21, R119, R97, R101, P4, !PT ;  /* 0x0000006177157210 */ /* 0x000fe200027fe465 */
[----:B------:R-:W-:Y:S01]  /*2b20*/  IMAD.WIDE.U32 R108, R121, R116, R108 ;  /* 0x00000074796c7225 */ /* 0x000fe200078e006c */
[----:B------:R-:W-:Y:S01]  /*2b30*/  ISETP.LT.OR P4, PT, R3, 0x1, !P1 ;  /* 0x000000010300780c */ /* 0x000fe20004f81670 */
[----:B------:R-:W-:Y:S01]  /*2b40*/  BSSY B1, `(.L_x_47) ;  /* 0x0000008000017945 */ /* 0x000fe20003800000 */
[----:B------:R4:W-:Y:S01]  /*2b50*/  @!P2 STG.E.U8 desc[UR36][R6.64+0x9], R103 ;  /* 0x000009670600a986 */ /* 0x0009e2000c101124 */
[----:B------:R-:W-:Y:S01]  /*2b60*/  IADD3 R96, P2, P5, R110, R118, R108 ;  /* 0x000000766e607210 */ /* 0x000fe20007d5e06c */
[----:B------:R-:W-:-:S09]  /*2b70*/  IMAD.IADD R108, R101, 0x1, R109 ;  /* 0x00000001656c7824 */ /* 0x000fd200078e026d */
[----:B------:R-:W-:Y:S05]  /*2b80*/  @P4 BRA `(.L_x_48) ;  /* 0x00000000000c4947 */ /* 0x000fea0003800000 */
[----:B--2---:R-:W3:Y:S02]  /*2b90*/  LDG.E.U8 R105, desc[UR36][R20.64] ;  /* 0x0000002414697981 */ /* 0x004ee4000c1e1100 */
[----:B---3--:R-:W-:-:S05]  /*2ba0*/  PRMT R99, R105, 0x8880, RZ ;  /* 0x0000888069637816 */ /* 0x008fca00000000ff */
[----:B------:R-:W-:-:S07]  /*2bb0*/  IMAD R22, R99, R104, RZ ;  /* 0x0000006863167224 */ /* 0x000fce00078e02ff */
.L_x_48:
[----:B------:R-:W-:Y:S05]  /*2bc0*/  BSYNC B1 ;  /* 0x0000000000017941 */ /* 0x000fea0003800000 */
.L_x_47:
[----:B---3--:R-:W-:Y:S01]  /*2bd0*/  @!P4 IMAD R99, R88, R23, R22 ;  /* 0x000000175863c224 */ /* 0x008fe200078e0216 */
[----:B------:R-:W-:Y:S01]  /*2be0*/  IADD3.X R97, R107, R119, R108, P2, P5 ;  /* 0x000000776b617210 */ /* 0x000fe200017ea46c */
[----:B------:R-:W-:Y:S01]  /*2bf0*/  BSSY B1, `(.L_x_49) ;  /* 0x0000009000017945 */ /* 0x000fe20003800000 */
[----:B------:R-:W-:Y:S02]  /*2c00*/  ISETP.GE.AND P2, PT, R112, 0x89, PT ;  /* 0x000000897000780c */ /* 0x000fe40003f46270 */
[----:B------:R3:W-:Y:S01]  /*2c10*/  @!P4 STG.E.U8 desc[UR36][R10.64], R99 ;  /* 0x000000630a00c986 */ /* 0x0007e2000c101124 */
[C---:B------:R-:W-:Y:S02]  /*2c20*/  ISETP.LT.OR P4, PT, R3.reuse, 0x2, !P1 ;  /* 0x000000020300780c */ /* 0x040fe40004f81670 */
[----:B------:R-:W-:-:S11]  /*2c30*/  ISETP.LT.OR P5, PT, R3, 0x1, !P2 ;  /* 0x000000010300780c */ /* 0x000fd600057a1670 */
[----:B---3--:R-:W-:Y:S05]  /*2c40*/  @P4 BRA `(.L_x_50) ;  /* 0x00000000000c4947 */ /* 0x008fea0003800000 */
[----:B--2---:R-:W2:Y:S02]  /*2c50*/  LDG.E.U8 R105, desc[UR36][R20.64+0x1] ;  /* 0x0000012414697981 */ /* 0x004ea4000c1e1100 */
[----:B--2---:R-:W-:-:S05]  /*2c60*/  PRMT R99, R105, 0x8880, RZ ;  /* 0x0000888069637816 */ /* 0x004fca00000000ff */
[----:B------:R-:W-:-:S07]  /*2c70*/  IMAD R22, R99, R104, RZ ;  /* 0x0000006863167224 */ /* 0x000fce00078e02ff */
.L_x_50:
[----:B------:R-:W-:Y:S05]  /*2c80*/  BSYNC B1 ;  /* 0x0000000000017941 */ /* 0x000fea0003800000 */
.L_x_49:
[----:B------:R-:W-:Y:S01]  /*2c90*/  @!P4 IMAD R89, R89, R23, R22 ;  /* 0x000000175959c224 */ /* 0x000fe200078e0216 */
[----:B------:R-:W-:Y:S04]  /*2ca0*/  BSSY B1, `(.L_x_51) ;  /* 0x0000006000017945 */ /* 0x000fe80003800000 */
[----:B------:R3:W-:Y:S01]  /*2cb0*/  @!P4 STG.E.U8 desc[UR36][R10.64+0x1], R89 ;  /* 0x000001590a00c986 */ /* 0x0007e2000c101124 */
[----:B------:R-:W-:Y:S05]  /*2cc0*/  @P5 BRA `(.L_x_52) ;  /* 0x00000000000c5947 */ /* 0x000fea0003800000 */
[----:B--2---:R-:W3:Y:S02]  /*2cd0*/  LDG.E.U8 R105, desc[UR36][R96.64] ;  /* 0x0000002460697981 */ /* 0x004ee4000c1e1100 */
[----:B---3--:R-:W-:-:S05]  /*2ce0*/  PRMT R89, R105, 0x8880, RZ ;  /* 0x0000888069597816 */ /* 0x008fca00000000ff */
[----:B------:R-:W-:-:S07]  /*2cf0*/  IMAD R22, R89, R104, RZ ;  /* 0x0000006859167224 */ /* 0x000fce00078e02ff */
.L_x_52:
[----:B------:R-:W-:Y:S05]  /*2d00*/  BSYNC B1 ;  /* 0x0000000000017941 */ /* 0x000fea0003800000 */
.L_x_51:
[C---:B------:R-:W-:Y:S01]  /*2d10*/  ISETP.LT.OR P4, PT, R3.reuse, 0x2, !P2 ;  /* 0x000000020300780c */ /* 0x040fe20005781670 */
[----:B---3--:R-:W-:Y:S01]  /*2d20*/  @!P5 IMAD R89, R90, R23, R22 ;  /* 0x000000175a59d224 */ /* 0x008fe200078e0216 */
[----:B------:R-:W-:Y:S04]  /*2d30*/  BSSY B1, `(.L_x_53) ;  /* 0x0000007000017945 */ /* 0x000fe80003800000 */
[----:B------:R3:W-:Y:S01]  /*2d40*/  @!P5 STG.E.U8 desc[UR36][R8.64], R89 ;  /* 0x000000590800d986 */ /* 0x0007e2000c101124 */
[----:B------:R-:W-:-:S06]  /*2d50*/  ISETP.LT.OR P5, PT, R3, 0x9, !P1 ;  /* 0x000000090300780c */ /* 0x000fcc0004fa1670 */
[----:B------:R-:W-:Y:S07]  /*2d60*/  @P4 BRA `(.L_x_54) ;  /* 0x00000000000c4947 */ /* 0x000fee0003800000 */
[----:B--2---:R-:W3:Y:S02]  /*2d70*/  LDG.E.U8 R105, desc[UR36][R96.64+0x1] ;  /* 0x0000012460697981 */ /* 0x004ee4000c1e1100 */
[----:B---3--:R-:W-:-:S05]  /*2d80*/  PRMT R89, R105, 0x8880, RZ ;  /* 0x0000888069597816 */ /* 0x008fca00000000ff */
[----:B------:R-:W-:-:S07]  /*2d90*/  IMAD R22, R89, R104, RZ ;  /* 0x0000006859167224 */ /* 0x000fce00078e02ff */
.L_x_54:
[----:B------:R-:W-:Y:S05]  /*2da0*/  BSYNC B1 ;  /* 0x0000000000017941 */ /* 0x000fea0003800000 */
.L_x_53:
[----:B------:R-:W-:Y:S01]  /*2db0*/  @!P4 IMAD R91, R91, R23, R22 ;  /* 0x000000175b5bc224 */ /* 0x000fe200078e0216 */
[----:B------:R-:W-:Y:S04]  /*2dc0*/  BSSY B1, `(.L_x_55) ;  /* 0x0000006000017945 */ /* 0x000fe80003800000 */
[----:B------:R0:W-:Y:S01]  /*2dd0*/  @!P4 STG.E.U8 desc[UR36][R8.64+0x1], R91 ;  /* 0x0000015b0800c986 */ /* 0x0001e2000c101124 */
[----:B------:R-:W-:Y:S05]  /*2de0*/  @P5 BRA `(.L_x_56) ;  /* 0x00000000000c5947 */ /* 0x000fea0003800000 */
[----:B--2---:R-:W3:Y:S02]  /*2df0*/  LDG.E.U8 R105, desc[UR36][R20.64+0x8] ;  /* 0x0000082414697981 */ /* 0x004ee4000c1e1100 */
[----:B---3--:R-:W-:-:S05]  /*2e00*/  PRMT R89, R105, 0x8880, RZ ;  /* 0x0000888069597816 */ /* 0x008fca00000000ff */
[----:B------:R-:W-:-:S07]  /*2e10*/  IMAD R22, R89, R104, RZ ;  /* 0x0000006859167224 */ /* 0x000fce00078e02ff */
.L_x_56:
[----:B------:R-:W-:Y:S05]  /*2e20*/  BSYNC B1 ;  /* 0x0000000000017941 */ /* 0x000fea0003800000 */
.L_x_55:
        /* <DEDUP_REMOVED lines=9> */
.L_x_58:
[----:B------:R-:W-:Y:S05]  /*2ec0*/  BSYNC B1 ;  /* 0x0000000000017941 */ /* 0x000fea0003800000 */
.L_x_57:
[----:B------:R-:W-:Y:S01]  /*2ed0*/  @!P4 IMAD R93, R93, R23, R22 ;  /* 0x000000175d5dc224 */ /* 0x000fe200078e0216 */
[----:B------:R-:W-:Y:S04]  /*2ee0*/  BSSY B1, `(.L_x_59) ;  /* 0x0000006000017945 */ /* 0x000fe80003800000 */
[----:B------:R0:W-:Y:S01]  /*2ef0*/  @!P4 STG.E.U8 desc[UR36][R10.64+0x9], R93 ;  /* 0x0000095d0a00c986 */ /* 0x0001e2000c101124 */
[----:B------:R-:W-:Y:S05]  /*2f00*/  @P5 BRA `(.L_x_60) ;  /* 0x00000000000c5947 */ /* 0x000fea0003800000 */
[----:B--2---:R-:W3:Y:S02]  /*2f10*/  LDG.E.U8 R105, desc[UR36][R96.64+0x8] ;  /* 0x0000082460697981 */ /* 0x004ee4000c1e1100 */
[----:B---3--:R-:W-:-:S05]  /*2f20*/  PRMT R89, R105, 0x8880, RZ ;  /* 0x0000888069597816 */ /* 0x008fca00000000ff */
[----:B------:R-:W-:-:S07]  /*2f30*/  IMAD R22, R89, R104, RZ ;  /* 0x0000006859167224 */ /* 0x000fce00078e02ff */
.L_x_60:
[----:B------:R-:W-:Y:S05]  /*2f40*/  BSYNC B1 ;  /* 0x0000000000017941 */ /* 0x000fea0003800000 */
.L_x_59:
        /* <DEDUP_REMOVED lines=9> */
.L_x_62:
[----:B------:R-:W-:Y:S05]  /*2fe0*/  BSYNC B1 ;  /* 0x0000000000017941 */ /* 0x000fea0003800000 */
.L_x_61:
[----:B------:R-:W-:Y:S01]  /*2ff0*/  @!P4 IMAD R95, R95, R23, R22 ;  /* 0x000000175f5fc224 */ /* 0x000fe200078e0216 */
[----:B------:R-:W-:Y:S04]  /*3000*/  BSSY B1, `(.L_x_63) ;  /* 0x0000006000017945 */ /* 0x000fe80003800000 */
[----:B------:R0:W-:Y:S01]  /*3010*/  @!P4 STG.E.U8 desc[UR36][R8.64+0x9], R95 ;  /* 0x0000095f0800c986 */ /* 0x0001e2000c101124 */
[----:B------:R-:W-:Y:S05]  /*3020*/  @P5 BRA `(.L_x_64) ;  /* 0x00000000000c5947 */ /* 0x000fea0003800000 */
[----:B--2---:R-:W3:Y:S02]  /*3030*/  LDG.E.U8 R105, desc[UR36][R12.64+0x10] ;  /* 0x000010240c697981 */ /* 0x004ee4000c1e1100 */
[----:B---3--:R-:W-:-:S05]  /*3040*/  PRMT R89, R105, 0x8880, RZ ;  /* 0x0000888069597816 */ /* 0x008fca00000000ff */
[----:B------:R-:W-:-:S07]  /*3050*/  IMAD R22, R89, R104, RZ ;  /* 0x0000006859167224 */ /* 0x000fce00078e02ff */
.L_x_64:
[----:B------:R-:W-:Y:S05]  /*3060*/  BSYNC B1 ;  /* 0x0000000000017941 */ /* 0x000fea0003800000 */
.L_x_63:
        /* <DEDUP_REMOVED lines=9> */
.L_x_66:
[----:B------:R-:W-:Y:S05]  /*3100*/  BSYNC B1 ;  /* 0x0000000000017941 */ /* 0x000fea0003800000 */
.L_x_65:
[----:B------:R-:W-:Y:S01]  /*3110*/  @!P4 IMAD R81, R81, R23, R22 ;  /* 0x000000175151c224 */ /* 0x000fe200078e0216 */
[----:B------:R-:W-:Y:S04]  /*3120*/  BSSY B1, `(.L_x_67) ;  /* 0x0000006000017945 */ /* 0x000fe80003800000 */
[----:B------:R0:W-:Y:S01]  /*3130*/  @!P4 STG.E.U8 desc[UR36][R4.64+0x11], R81 ;  /* 0x000011510400c986 */ /* 0x0001e2000c101124 */
[----:B------:R-:W-:Y:S05]  /*3140*/  @P5 BRA `(.L_x_68) ;  /* 0x00000000000c5947 */ /* 0x000fea0003800000 */
[----:B--2---:R-:W0:Y:S02]  /*3150*/  LDG.E.U8 R105, desc[UR36][R14.64+0x10] ;  /* 0x000010240e697981 */ /* 0x004e24000c1e1100 */
[----:B0-----:R-:W-:-:S05]  /*3160*/  PRMT R81, R105, 0x8880, RZ ;  /* 0x0000888069517816 */ /* 0x001fca00000000ff */
[----:B------:R-:W-:-:S07]  /*3170*/  IMAD R22, R81, R104, RZ ;  /* 0x0000006851167224 */ /* 0x000fce00078e02ff */
.L_x_68:
[----:B------:R-:W-:Y:S05]  /*3180*/  BSYNC B1 ;  /* 0x0000000000017941 */ /* 0x000fea0003800000 */
.L_x_67:
[C---:B------:R-:W-:Y:S01]  /*3190*/  ISETP.LT.OR P4, PT, R3.reuse, 0x12, !P0 ;  /* 0x000000120300780c */ /* 0x040fe20004781670 */
[----:B0-----:R-:W-:Y:S01]  /*31a0*/  @!P5 IMAD R81, R82, R23, R22 ;  /* 0x000000175251d224 */ /* 0x001fe200078e0216 */
[----:B------:R-:W-:Y:S04]  /*31b0*/  BSSY B1, `(.L_x_69) ;  /* 0x0000007000017945 */ /* 0x000fe80003800000 */
[----:B------:R0:W-:Y:S01]  /*31c0*/  @!P5 STG.E.U8 desc[UR36][R6.64+0x10], R81 ;  /* 0x000010510600d986 */ /* 0x0001e2000c101124 */
[----:B------:R-:W-:-:S06]  /*31d0*/  ISETP.LT.OR P5, PT, R3, 0x19, !P3 ;  /* 0x000000190300780c */ /* 0x000fcc0005fa1670 */
[----:B------:R-:W-:Y:S07]  /*31e0*/  @P4 BRA `(.L_x_70) ;  /* 0x00000000000c4947 */ /* 0x000fee0003800000 */
[----:B--2---:R-:W0:Y:S02]  /*31f0*/  LDG.E.U8 R105, desc[UR36][R14.64+0x11] ;  /* 0x000011240e697981 */ /* 0x004e24000c1e1100 */
[----:B0-----:R-:W-:-:S05]  /*3200*/  PRMT R81, R105, 0x8880, RZ ;  /* 0x0000888069517816 */ /* 0x001fca00000000ff */
[----:B------:R-:W-:-:S07]  /*3210*/  IMAD R22, R81, R104, RZ ;  /* 0x0000006851167224 */ /* 0x000fce00078e02ff */
.L_x_70:
[----:B------:R-:W-:Y:S05]  /*3220*/  BSYNC B1 ;  /* 0x0000000000017941 */ /* 0x000fea0003800000 */
.L_x_69:
[----:B------:R-:W-:Y:S01]  /*3230*/  @!P4 IMAD R83, R83, R23, R22 ;  /* 0x000000175353c224 */ /* 0x000fe200078e0216 */
[----:B------:R-:W-:Y:S04]  /*3240*/  BSSY B1, `(.L_x_71) ;  /* 0x0000006000017945 */ /* 0x000fe80003800000 */
[----:B------:R0:W-:Y:S01]  /*3250*/  @!P4 STG.E.U8 desc[UR36][R6.64+0x11], R83 ;  /* 0x000011530600c986 */ /* 0x0001e2000c101124 */
[----:B------:R-:W-:Y:S05]  /*3260*/  @P5 BRA `(.L_x_72) ;  /* 0x00000000000c5947 */ /* 0x000fea0003800000 */
[----:B--2---:R-:W0:Y:S02]  /*3270*/  LDG.E.U8 R105, desc[UR36][R12.64+0x18] ;  /* 0x000018240c697981 */ /* 0x004e24000c1e1100 */
[----:B0-----:R-:W-:-:S05]  /*3280*/  PRMT R81, R105, 0x8880, RZ ;  /* 0x0000888069517816 */ /* 0x001fca00000000ff */
[----:B------:R-:W-:-:S07]  /*3290*/  IMAD R22, R81, R104, RZ ;  /* 0x0000006851167224 */ /* 0x000fce00078e02ff */
.L_x_72:
[----:B------:R-:W-:Y:S05]  /*32a0*/  BSYNC B1 ;  /* 0x0000000000017941 */ /* 0x000fea0003800000 */
.L_x_71:
        /* <DEDUP_REMOVED lines=9> */
.L_x_74:
[----:B------:R-:W-:Y:S05]  /*3340*/  BSYNC B1 ;  /* 0x0000000000017941 */ /* 0x000fea0003800000 */
.L_x_73:
[----:B------:R-:W-:Y:S01]  /*3350*/  @!P4 IMAD R85, R85, R23, R22 ;  /* 0x000000175555c224 */ /* 0x000fe200078e0216 */
[----:B------:R-:W-:Y:S04]  /*3360*/  BSSY B1, `(.L_x_75) ;  /* 0x0000006000017945 */ /* 0x000fe80003800000 */
[----:B------:R0:W-:Y:S01]  /*3370*/  @!P4 STG.E.U8 desc[UR36][R4.64+0x19], R85 ;  /* 0x000019550400c986 */ /* 0x0001e2000c101124 */
[----:B------:R-:W-:Y:S05]  /*3380*/  @P5 BRA `(.L_x_76) ;  /* 0x00000000000c5947 */ /* 0x000fea0003800000 */
[----:B--2---:R-:W0:Y:S02]  /*3390*/  LDG.E.U8 R105, desc[UR36][R14.64+0x18] ;  /* 0x000018240e697981 */ /* 0x004e24000c1e1100 */
[----:B0-----:R-:W-:-:S05]  /*33a0*/  PRMT R81, R105, 0x8880, RZ ;  /* 0x0000888069517816 */ /* 0x001fca00000000ff */
[----:B------:R-:W-:-:S07]  /*33b0*/  IMAD R22, R81, R104, RZ ;  /* 0x0000006851167224 */ /* 0x000fce00078e02ff */
.L_x_76:
[----:B------:R-:W-:Y:S05]  /*33c0*/  BSYNC B1 ;  /* 0x0000000000017941 */ /* 0x000fea0003800000 */
.L_x_75:
        /* <DEDUP_REMOVED lines=9> */
.L_x_78:
[----:B------:R-:W-:Y:S05]  /*3460*/  BSYNC B1 ;  /* 0x0000000000017941 */ /* 0x000fea0003800000 */
.L_x_77:
[----:B------:R-:W-:Y:S01]  /*3470*/  @!P4 IMAD R87, R87, R23, R22 ;  /* 0x000000175757c224 */ /* 0x000fe200078e0216 */
[----:B------:R-:W-:Y:S04]  /*3480*/  BSSY B1, `(.L_x_79) ;  /* 0x0000006000017945 */ /* 0x000fe80003800000 */
[----:B------:R0:W-:Y:S01]  /*3490*/  @!P4 STG.E.U8 desc[UR36][R6.64+0x19], R87 ;  /* 0x000019570600c986 */ /* 0x0001e2000c101124 */
[----:B------:R-:W-:Y:S05]  /*34a0*/  @P5 BRA `(.L_x_80) ;  /* 0x00000000000c5947 */ /* 0x000fea0003800000 */
[----:B--2---:R-:W0:Y:S02]  /*34b0*/  LDG.E.U8 R105, desc[UR36][R20.64+0x10] ;  /* 0x0000102414697981 */ /* 0x004e24000c1e1100 */
[----:B0-----:R-:W-:-:S05]  /*34c0*/  PRMT R81, R105, 0x8880, RZ ;  /* 0x0000888069517816 */ /* 0x001fca00000000ff */
[----:B------:R-:W-:-:S07]  /*34d0*/  IMAD R22, R81, R104, RZ ;  /* 0x0000006851167224 */ /* 0x000fce00078e02ff */
.L_x_80:
[----:B------:R-:W-:Y:S05]  /*34e0*/  BSYNC B1 ;  /* 0x0000000000017941 */ /* 0x000fea0003800000 */
.L_x_79:
        /* <DEDUP_REMOVED lines=9> */
.L_x_82:
[----:B------:R-:W-:Y:S05]  /*3580*/  BSYNC B1 ;  /* 0x0000000000017941 */ /* 0x000fea0003800000 */
.L_x_81:
[----:B------:R-:W-:Y:S01]  /*3590*/  @!P4 IMAD R73, R73, R23, R22 ;  /* 0x000000174949c224 */ /* 0x000fe200078e0216 */
[----:B------:R-:W-:Y:S04]  /*35a0*/  BSSY B1, `(.L_x_83) ;  /* 0x0000006000017945 */ /* 0x000fe80003800000 */
[----:B------:R0:W-:Y:S01]  /*35b0*/  @!P4 STG.E.U8 desc[UR36][R10.64+0x11], R73 ;  /* 0x000011490a00c986 */ /* 0x0001e2000c101124 */
[----:B------:R-:W-:Y:S05]  /*35c0*/  @P5 BRA `(.L_x_84) ;  /* 0x00000000000c5947 */ /* 0x000fea0003800000 */
[----:B--2---:R-:W0:Y:S02]  /*35d0*/  LDG.E.U8 R105, desc[UR36][R96.64+0x10] ;  /* 0x0000102460697981 */ /* 0x004e24000c1e1100 */
[----:B0-----:R-:W-:-:S05]  /*35e0*/  PRMT R73, R105, 0x8880, RZ ;  /* 0x0000888069497816 */ /* 0x001fca00000000ff */
[----:B------:R-:W-:-:S07]  /*35f0*/  IMAD R22, R73, R104, RZ ;  /* 0x0000006849167224 */ /* 0x000fce00078e02ff */
.L_x_84:
[----:B------:R-:W-:Y:S05]  /*3600*/  BSYNC B1 ;  /* 0x0000000000017941 */ /* 0x000fea0003800000 */
.L_x_83:
        /* <DEDUP_REMOVED lines=9> */
.L_x_86:
[----:B------:R-:W-:Y:S05]  /*36a0*/  BSYNC B1 ;  /* 0x0000000000017941 */ /* 0x000fea0003800000 */
.L_x_85:
[----:B------:R-:W-:Y:S01]  /*36b0*/  @!P4 IMAD R75, R75, R23, R22 ;  /* 0x000000174b4bc224 */ /* 0x000fe200078e0216 */
[----:B------:R-:W-:Y:S04]  /*36c0*/  BSSY B1, `(.L_x_87) ;  /* 0x0000006000017945 */ /* 0x000fe80003800000 */
[----:B------:R0:W-:Y:S01]  /*36d0*/  @!P4 STG.E.U8 desc[UR36][R8.64+0x11], R75 ;  /* 0x0000114b0800c986 */ /* 0x0001e2000c101124 */
[----:B------:R-:W-:Y:S05]  /*36e0*/  @P5 BRA `(.L_x_88) ;  /* 0x00000000000c5947 */ /* 0x000fea0003800000 */
[----:B--2---:R-:W0:Y:S02]  /*36f0*/  LDG.E.U8 R105, desc[UR36][R20.64+0x18] ;  /* 0x0000182414697981 */ /* 0x004e24000c1e1100 */
[----:B0-----:R-:W-:-:S05]  /*3700*/  PRMT R73, R105, 0x8880, RZ ;  /* 0x0000888069497816 */ /* 0x001fca00000000ff */
[----:B------:R-:W-:-:S07]  /*3710*/  IMAD R22, R73, R104, RZ ;  /* 0x0000006849167224 */ /* 0x000fce00078e02ff */
.L_x_88:
[----:B------:R-:W-:Y:S05]  /*3720*/  BSYNC B1 ;  /* 0x0000000000017941 */ /* 0x000fea0003800000 */
.L_x_87:
        /* <DEDUP_REMOVED lines=9> */
.L_x_90:
[----:B------:R-:W-:Y:S05]  /*37c0*/  BSYNC B1 ;  /* 0x0000000000017941 */ /* 0x000fea0003800000 */
.L_x_89:
[----:B------:R-:W-:Y:S01]  /*37d0*/  @!P4 IMAD R77, R77, R23, R22 ;  /* 0x000000174d4dc224 */ /* 0x000fe200078e0216 */
[----:B------:R-:W-:Y:S04]  /*37e0*/  BSSY B1, `(.L_x_91) ;  /* 0x0000006000017945 */ /* 0x000fe80003800000 */
[----:B------:R0:W-:Y:S01]  /*37f0*/  @!P4 STG.E.U8 desc[UR36][R10.64+0x19], R77 ;  /* 0x0000194d0a00c986 */ /* 0x0001e2000c101124 */
[----:B------:R-:W-:Y:S05]  /*3800*/  @P5 BRA `(.L_x_92) ;  /* 0x00000000000c5947 */ /* 0x000fea0003800000 */
[----:B--2---:R-:W0:Y:S02]  /*3810*/  LDG.E.U8 R105, desc[UR36][R96.64+0x18] ;  /* 0x0000182460697981 */ /* 0x004e24000c1e1100 */
[----:B0-----:R-:W-:-:S05]  /*3820*/  PRMT R73, R105, 0x8880, RZ ;  /* 0x0000888069497816 */ /* 0x001fca00000000ff */
[----:B------:R-:W-:-:S07]  /*3830*/  IMAD R22, R73, R104, RZ ;  /* 0x0000006849167224 */ /* 0x000fce00078e02ff */
.L_x_92:
[----:B------:R-:W-:Y:S05]  /*3840*/  BSYNC B1 ;  /* 0x0000000000017941 */ /* 0x000fea0003800000 */
.L_x_91:
        /* <DEDUP_REMOVED lines=9> */
.L_x_94:
[----:B------:R-:W-:Y:S05]  /*38e0*/  BSYNC B1 ;  /* 0x0000000000017941 */ /* 0x000fea0003800000 */
.L_x_93:
[----:B------:R-:W-:Y:S01]  /*38f0*/  @!P4 IMAD R79, R79, R23, R22 ;  /* 0x000000174f4fc224 */ /* 0x000fe200078e0216 */
[----:B------:R-:W-:Y:S04]  /*3900*/  BSSY B1, `(.L_x_95) ;  /* 0x0000006000017945 */ /* 0x000fe80003800000 */
[----:B------:R0:W-:Y:S01]  /*3910*/  @!P4 STG.E.U8 desc[UR36][R8.64+0x19], R79 ;  /* 0x0000194f0800c986 */ /* 0x0001e2000c101124 */
[----:B------:R-:W-:Y:S05]  /*3920*/  @P5 BRA `(.L_x_96) ;  /* 0x00000000000c5947 */ /* 0x000fea0003800000 */
[----:B--2---:R-:W0:Y:S02]  /*3930*/  LDG.E.U8 R105, desc[UR36][R12.64+0x20] ;  /* 0x000020240c697981 */ /* 0x004e24000c1e1100 */
[----:B0-----:R-:W-:-:S05]  /*3940*/  PRMT R73, R105, 0x8880, RZ ;  /* 0x0000888069497816 */ /* 0x001fca00000000ff */
[----:B------:R-:W-:-:S07]  /*3950*/  IMAD R22, R73, R104, RZ ;  /* 0x0000006849167224 */ /* 0x000fce00078e02ff */
.L_x_96:
[----:B------:R-:W-:Y:S05]  /*3960*/  BSYNC B1 ;  /* 0x0000000000017941 */ /* 0x000fea0003800000 */
.L_x_95:
        /* <DEDUP_REMOVED lines=9> */
.L_x_98:
[----:B------:R-:W-:Y:S05]  /*3a00*/  BSYNC B1 ;  /* 0x0000000000017941 */ /* 0x000fea0003800000 */
.L_x_97:
[----:B------:R-:W-:Y:S01]  /*3a10*/  @!P4 IMAD R65, R65, R23, R22 ;  /* 0x000000174141c224 */ /* 0x000fe200078e0216 */
[----:B------:R-:W-:Y:S04]  /*3a20*/  BSSY B1, `(.L_x_99) ;  /* 0x0000006000017945 */ /* 0x000fe80003800000 */
[----:B------:R0:W-:Y:S01]  /*3a30*/  @!P4 STG.E.U8 desc[UR36][R4.64+0x21], R65 ;  /* 0x000021410400c986 */ /* 0x0001e2000c101124 */
[----:B------:R-:W-:Y:S05]  /*3a40*/  @P5 BRA `(.L_x_100) ;  /* 0x00000000000c5947 */ /* 0x000fea0003800000 */
[----:B--2---:R-:W0:Y:S02]  /*3a50*/  LDG.E.U8 R105, desc[UR36][R14.64+0x20] ;  /* 0x000020240e697981 */ /* 0x004e24000c1e1100 */
[----:B0-----:R-:W-:-:S05]  /*3a60*/  PRMT R65, R105, 0x8880, RZ ;  /* 0x0000888069417816 */ /* 0x001fca00000000ff */
[----:B------:R-:W-:-:S07]  /*3a70*/  IMAD R22, R65, R104, RZ ;  /* 0x0000006841167224 */ /* 0x000fce00078e02ff */
.L_x_100:
[----:B------:R-:W-:Y:S05]  /*3a80*/  BSYNC B1 ;  /* 0x0000000000017941 */ /* 0x000fea0003800000 */
.L_x_99:
        /* <DEDUP_REMOVED lines=9> */
.L_x_102:
[----:B------:R-:W-:Y:S05]  /*3b20*/  BSYNC B1 ;  /* 0x0000000000017941 */ /* 0x000fea0003800000 */
.L_x_101:
[----:B------:R-:W-:Y:S01]  /*3b30*/  @!P4 IMAD R67, R67, R23, R22 ;  /* 0x000000174343c224 */ /* 0x000fe200078e0216 */
[----:B------:R-:W-:Y:S04]  /*3b40*/  BSSY B1, `(.L_x_103) ;  /* 0x0000006000017945 */ /* 0x000fe80003800000 */
[----:B------:R0:W-:Y:S01]  /*3b50*/  @!P4 STG.E.U8 desc[UR36][R6.64+0x21], R67 ;  /* 0x000021430600c986 */ /* 0x0001e2000c101124 */
[----:B------:R-:W-:Y:S05]  /*3b60*/  @P5 BRA `(.L_x_104) ;  /* 0x00000000000c5947 */ /* 0x000fea0003800000 */
[----:B--2---:R-:W0:Y:S02]  /*3b70*/  LDG.E.U8 R105, desc[UR36][R12.64+0x28] ;  /* 0x000028240c697981 */ /* 0x004e24000c1e1100 */
[----:B0-----:R-:W-:-:S05]  /*3b80*/  PRMT R65, R105, 0x8880, RZ ;  /* 0x0000888069417816 */ /* 0x001fca00000000ff */
[----:B------:R-:W-:-:S07]  /*3b90*/  IMAD R22, R65, R104, RZ ;  /* 0x0000006841167224 */ /* 0x000fce00078e02ff */
.L_x_104:
[----:B------:R-:W-:Y:S05]  /*3ba0*/  BSYNC B1 ;  /* 0x0000000000017941 */ /* 0x000fea0003800000 */
.L_x_103:
        /* <DEDUP_REMOVED lines=9> */
.L_x_106:
[----:B------:R-:W-:Y:S05]  /*3c40*/  BSYNC B1 ;  /* 0x0000000000017941 */ /* 0x000fea0003800000 */
.L_x_105:
[----:B------:R-:W-:Y:S01]  /*3c50*/  @!P4 IMAD R69, R69, R23, R22 ;  /* 0x000000174545c224 */ /* 0x000fe200078e0216 */
[----:B------:R-:W-:Y:S04]  /*3c60*/  BSSY B1, `(.L_x_107) ;  /* 0x0000006000017945 */ /* 0x000fe80003800000 */
[----:B------:R0:W-:Y:S01]  /*3c70*/  @!P4 STG.E.U8 desc[UR36][R4.64+0x29], R69 ;  /* 0x000029450400c986 */ /* 0x0001e2000c101124 */
[----:B------:R-:W-:Y:S05]  /*3c80*/  @P5 BRA `(.L_x_108) ;  /* 0x00000000000c5947 */ /* 0x000fea0003800000 */
[----:B--2---:R-:W0:Y:S02]  /*3c90*/  LDG.E.U8 R105, desc[UR36][R14.64+0x28] ;  /* 0x000028240e697981 */ /* 0x004e24000c1e1100 */
[----:B0-----:R-:W-:-:S05]  /*3ca0*/  PRMT R65, R105, 0x8880, RZ ;  /* 0x0000888069417816 */ /* 0x001fca00000000ff */
[----:B------:R-:W-:-:S07]  /*3cb0*/  IMAD R22, R65, R104, RZ ;  /* 0x0000006841167224 */ /* 0x000fce00078e02ff */
.L_x_108:
[----:B------:R-:W-:Y:S05]  /*3cc0*/  BSYNC B1 ;  /* 0x0000000000017941 */ /* 0x000fea0003800000 */
.L_x_107:
        /* <DEDUP_REMOVED lines=9> */
.L_x_110:
[----:B------:R-:W-:Y:S05]  /*3d60*/  BSYNC B1 ;  /* 0x0000000000017941 */ /* 0x000fea0003800000 */
.L_x_109:
[----:B------:R-:W-:Y:S01]  /*3d70*/  @!P4 IMAD R71, R71, R23, R22 ;  /* 0x000000174747c224 */ /* 0x000fe200078e0216 */
[----:B------:R-:W-:Y:S04]  /*3d80*/  BSSY B1, `(.L_x_111) ;  /* 0x0000006000017945 */ /* 0x000fe80003800000 */
[----:B------:R0:W-:Y:S01]  /*3d90*/  @!P4 STG.E.U8 desc[UR36][R6.64+0x29], R71 ;  /* 0x000029470600c986 */ /* 0x0001e2000c101124 */
[----:B------:R-:W-:Y:S05]  /*3da0*/  @P5 BRA `(.L_x_112) ;  /* 0x00000000000c5947 */ /* 0x000fea0003800000 */
[----:B--2---:R-:W0:Y:S02]  /*3db0*/  LDG.E.U8 R105, desc[UR36][R20.64+0x20] ;  /* 0x0000202414697981 */ /* 0x004e24000c1e1100 */
[----:B0-----:R-:W-:-:S05]  /*3dc0*/  PRMT R65, R105, 0x8880, RZ ;  /* 0x0000888069417816 */ /* 0x001fca00000000ff */
[----:B------:R-:W-:-:S07]  /*3dd0*/  IMAD R22, R65, R104, RZ ;  /* 0x0000006841167224 */ /* 0x000fce00078e02ff */
.L_x_112:
[----:B------:R-:W-:Y:S05]  /*3de0*/  BSYNC B1 ;  /* 0x0000000000017941 */ /* 0x000fea0003800000 */
.L_x_111:
        /* <DEDUP_REMOVED lines=9> */
.L_x_114:
[----:B------:R-:W-:Y:S05]  /*3e80*/  BSYNC B1 ;  /* 0x0000000000017941 */ /* 0x000fea0003800000 */
.L_x_113:
[----:B------:R-:W-:Y:S01]  /*3e90*/  @!P4 IMAD R57, R57, R23, R22 ;  /* 0x000000173939c224 */ /* 0x000fe200078e0216 */
[----:B------:R-:W-:Y:S04]  /*3ea0*/  BSSY B1, `(.L_x_115) ;  /* 0x0000006000017945 */ /* 0x000fe80003800000 */
[----:B------:R0:W-:Y:S01]  /*3eb0*/  @!P4 STG.E.U8 desc[UR36][R10.64+0x21], R57 ;  /* 0x000021390a00c986 */ /* 0x0001e2000c101124 */
[----:B------:R-:W-:Y:S05]  /*3ec0*/  @P5 BRA `(.L_x_116) ;  /* 0x00000000000c5947 */ /* 0x000fea0003800000 */
[----:B--2---:R-:W0:Y:S02]  /*3ed0*/  LDG.E.U8 R105, desc[UR36][R96.64+0x20] ;  /* 0x0000202460697981 */ /* 0x004e24000c1e1100 */
[----:B0-----:R-:W-:-:S05]  /*3ee0*/  PRMT R57, R105, 0x8880, RZ ;  /* 0x0000888069397816 */ /* 0x001fca00000000ff */
[----:B------:R-:W-:-:S07]  /*3ef0*/  IMAD R22, R57, R104, RZ ;  /* 0x0000006839167224 */ /* 0x000fce00078e02ff */
.L_x_116:
[----:B------:R-:W-:Y:S05]  /*3f00*/  BSYNC B1 ;  /* 0x0000000000017941 */ /* 0x000fea0003800000 */
.L_x_115:
        /* <DEDUP_REMOVED lines=9> */
.L_x_118:
[----:B------:R-:W-:Y:S05]  /*3fa0*/  BSYNC B1 ;  /* 0x0000000000017941 */ /* 0x000fea0003800000 */
.L_x_117:
[----:B------:R-:W-:Y:S01]  /*3fb0*/  @!P4 IMAD R59, R59, R23, R22 ;  /* 0x000000173b3bc224 */ /* 0x000fe200078e0216 */
[----:B------:R-:W-:Y:S04]  /*3fc0*/  BSSY B1, `(.L_x_119) ;  /* 0x0000006000017945 */ /* 0x000fe80003800000 */
[----:B------:R0:W-:Y:S01]  /*3fd0*/  @!P4 STG.E.U8 desc[UR36][R8.64+0x21], R59 ;  /* 0x0000213b0800c986 */ /* 0x0001e2000c101124 */
[----:B------:R-:W-:Y:S05]  /*3fe0*/  @P5 BRA `(.L_x_120) ;  /* 0x00000000000c5947 */ /* 0x000fea0003800000 */
[----:B--2---:R-:W0:Y:S02]  /*3ff0*/  LDG.E.U8 R105, desc[UR36][R20.64+0x28] ;  /* 0x0000282414697981 */ /* 0x004e24000c1e1100 */
[----:B0-----:R-:W-:-:S05]  /*4000*/  PRMT R57, R105, 0x8880, RZ ;  /* 0x0000888069397816 */ /* 0x001fca00000000ff */
[----:B------:R-:W-:-:S07]  /*4010*/  IMAD R22, R57, R104, RZ ;  /* 0x0000006839167224 */ /* 0x000fce00078e02ff */
.L_x_120:
[----:B------:R-:W-:Y:S05]  /*4020*/  BSYNC B1 ;  /* 0x0000000000017941 */ /* 0x000fea0003800000 */
.L_x_119:
        /* <DEDUP_REMOVED lines=9> */
.L_x_122:
[----:B------:R-:W-:Y:S05]  /*40c0*/  BSYNC B1 ;  /* 0x0000000000017941 */ /* 0x000fea0003800000 */
.L_x_121:
[----:B------:R-:W-:Y:S01]  /*40d0*/  @!P4 IMAD R61, R61, R23, R22 ;  /* 0x000000173d3dc224 */ /* 0x000fe200078e0216 */
[----:B------:R-:W-:Y:S04]  /*40e0*/  BSSY B1, `(.L_x_123) ;  /* 0x0000006000017945 */ /* 0x000fe80003800000 */
[----:B------:R0:W-:Y:S01]  /*40f0*/  @!P4 STG.E.U8 desc[UR36][R10.64+0x29], R61 ;  /* 0x0000293d0a00c986 */ /* 0x0001e2000c101124 */
[----:B------:R-:W-:Y:S05]  /*4100*/  @P5 BRA `(.L_x_124) ;  /* 0x00000000000c5947 */ /* 0x000fea0003800000 */
[----:B--2---:R-:W0:Y:S02]  /*4110*/  LDG.E.U8 R105, desc[UR36][R96.64+0x28] ;  /* 0x0000282460697981 */ /* 0x004e24000c1e1100 */
[----:B0-----:R-:W-:-:S05]  /*4120*/  PRMT R57, R105, 0x8880, RZ ;  /* 0x0000888069397816 */ /* 0x001fca00000000ff */
[----:B------:R-:W-:-:S07]  /*4130*/  IMAD R22, R57, R104, RZ ;  /* 0x0000006839167224 */ /* 0x000fce00078e02ff */
.L_x_124:
[----:B------:R-:W-:Y:S05]  /*4140*/  BSYNC B1 ;  /* 0x0000000000017941 */ /* 0x000fea0003800000 */
.L_x_123:
        /* <DEDUP_REMOVED lines=9> */
.L_x_126:
[----:B------:R-:W-:Y:S05]  /*41e0*/  BSYNC B1 ;  /* 0x0000000000017941 */ /* 0x000fea0003800000 */
.L_x_125:
[----:B------:R-:W-:Y:S01]  /*41f0*/  @!P4 IMAD R63, R63, R23, R22 ;  /* 0x000000173f3fc224 */ /* 0x000fe200078e0216 */
[----:B------:R-:W-:Y:S04]  /*4200*/  BSSY B1, `(.L_x_127) ;  /* 0x0000006000017945 */ /* 0x000fe80003800000 */
[----:B------:R0:W-:Y:S01]  /*4210*/  @!P4 STG.E.U8 desc[UR36][R8.64+0x29], R63 ;  /* 0x0000293f0800c986 */ /* 0x0001e2000c101124 */
[----:B------:R-:W-:Y:S05]  /*4220*/  @P5 BRA `(.L_x_128) ;  /* 0x00000000000c5947 */ /* 0x000fea0003800000 */
[----:B--2---:R-:W0:Y:S02]  /*4230*/  LDG.E.U8 R105, desc[UR36][R12.64+0x30] ;  /* 0x000030240c697981 */ /* 0x004e24000c1e1100 */
[----:B0-----:R-:W-:-:S05]  /*4240*/  PRMT R57, R105, 0x8880, RZ ;  /* 0x0000888069397816 */ /* 0x001fca00000000ff */
[----:B------:R-:W-:-:S07]  /*4250*/  IMAD R22, R57, R104, RZ ;  /* 0x0000006839167224 */ /* 0x000fce00078e02ff */
.L_x_128:
[----:B------:R-:W-:Y:S05]  /*4260*/  BSYNC B1 ;  /* 0x0000000000017941 */ /* 0x000fea0003800000 */
.L_x_127:
        /* <DEDUP_REMOVED lines=9> */
.L_x_130:
[----:B------:R-:W-:Y:S05]  /*4300*/  BSYNC B1 ;  /* 0x0000000000017941 */ /* 0x000fea0003800000 */
.L_x_129:
[----:B------:R-:W-:Y:S01]  /*4310*/  @!P4 IMAD R49, R49, R23, R22 ;  /* 0x000000173131c224 */ /* 0x000fe200078e0216 */
[----:B------:R-:W-:Y:S04]  /*4320*/  BSSY B1, `(.L_x_131) ;  /* 0x0000006000017945 */ /* 0x000fe80003800000 */
[----:B------:R0:W-:Y:S01]  /*4330*/  @!P4 STG.E.U8 desc[UR36][R4.64+0x31], R49 ;  /* 0x000031310400c986 */ /* 0x0001e2000c101124 */
[----:B------:R-:W-:Y:S05]  /*4340*/  @P5 BRA `(.L_x_132) ;  /* 0x00000000000c5947 */ /* 0x000fea0003800000 */
[----:B--2---:R-:W0:Y:S02]  /*4350*/  LDG.E.U8 R105, desc[UR36][R14.64+0x30] ;  /* 0x000030240e697981 */ /* 0x004e24000c1e1100 */
[----:B0-----:R-:W-:-:S05]  /*4360*/  PRMT R49, R105, 0x8880, RZ ;  /* 0x0000888069317816 */ /* 0x001fca00000000ff */
[----:B------:R-:W-:-:S07]  /*4370*/  IMAD R22, R49, R104, RZ ;  /* 0x0000006831167224 */ /* 0x000fce00078e02ff */
.L_x_132:
[----:B------:R-:W-:Y:S05]  /*4380*/  BSYNC B1 ;  /* 0x0000000000017941 */ /* 0x000fea0003800000 */
.L_x_131:
        /* <DEDUP_REMOVED lines=9> */
.L_x_134:
[----:B------:R-:W-:Y:S05]  /*4420*/  BSYNC B1 ;  /* 0x0000000000017941 */ /* 0x000fea0003800000 */
.L_x_133:
[----:B------:R-:W-:Y:S01]  /*4430*/  @!P4 IMAD R51, R51, R23, R22 ;  /* 0x000000173333c224 */ /* 0x000fe200078e0216 */
[----:B------:R-:W-:Y:S04]  /*4440*/  BSSY B1, `(.L_x_135) ;  /* 0x0000006000017945 */ /* 0x000fe80003800000 */
[----:B------:R0:W-:Y:S01]  /*4450*/  @!P4 STG.E.U8 desc[UR36][R6.64+0x31], R51 ;  /* 0x000031330600c986 */ /* 0x0001e2000c101124 */
[----:B------:R-:W-:Y:S05]  /*4460*/  @P5 BRA `(.L_x_136) ;  /* 0x00000000000c5947 */ /* 0x000fea0003800000 */
[----:B--2---:R-:W0:Y:S02]  /*4470*/  LDG.E.U8 R105, desc[UR36][R12.64+0x38] ;  /* 0x000038240c697981 */ /* 0x004e24000c1e1100 */
[----:B0-----:R-:W-:-:S05]  /*4480*/  PRMT R49, R105, 0x8880, RZ ;  /* 0x0000888069317816 */ /* 0x001fca00000000ff */
[----:B------:R-:W-:-:S07]  /*4490*/  IMAD R22, R49, R104, RZ ;  /* 0x0000006831167224 */ /* 0x000fce00078e02ff */
.L_x_136:
[----:B------:R-:W-:Y:S05]  /*44a0*/  BSYNC B1 ;  /* 0x0000000000017941 */ /* 0x000fea0003800000 */
.L_x_135:
        /* <DEDUP_REMOVED lines=9> */
.L_x_138:
[----:B------:R-:W-:Y:S05]  /*4540*/  BSYNC B1 ;  /* 0x0000000000017941 */ /* 0x000fea0003800000 */
.L_x_137:
[----:B------:R-:W-:Y:S01]  /*4550*/  @!P4 IMAD R53, R53, R23, R22 ;  /* 0x000000173535c224 */ /* 0x000fe200078e0216 */
[----:B------:R-:W-:Y:S04]  /*4560*/  BSSY B1, `(.L_x_139) ;  /* 0x0000006000017945 */ /* 0x000fe80003800000 */
[----:B------:R0:W-:Y:S01]  /*4570*/  @!P4 STG.E.U8 desc[UR36][R4.64+0x39], R53 ;  /* 0x000039350400c986 */ /* 0x0001e2000c101124 */
[----:B------:R-:W-:Y:S05]  /*4580*/  @P5 BRA `(.L_x_140) ;  /* 0x00000000000c5947 */ /* 0x000fea0003800000 */
[----:B--2---:R-:W0:Y:S02]  /*4590*/  LDG.E.U8 R105, desc[UR36][R14.64+0x38] ;  /* 0x000038240e697981 */ /* 0x004e24000c1e1100 */
[----:B0-----:R-:W-:-:S05]  /*45a0*/  PRMT R49, R105, 0x8880, RZ ;  /* 0x0000888069317816 */ /* 0x001fca00000000ff */
[----:B------:R-:W-:-:S07]  /*45b0*/  IMAD R22, R49, R104, RZ ;  /* 0x0000006831167224 */ /* 0x000fce00078e02ff */
.L_x_140:
[----:B------:R-:W-:Y:S05]  /*45c0*/  BSYNC B1 ;  /* 0x0000000000017941 */ /* 0x000fea0003800000 */
.L_x_139:
        /* <DEDUP_REMOVED lines=9> */
.L_x_142:
[----:B------:R-:W-:Y:S05]  /*4660*/  BSYNC B1 ;  /* 0x0000000000017941 */ /* 0x000fea0003800000 */
.L_x_141:
[----:B------:R-:W-:Y:S01]  /*4670*/  @!P4 IMAD R55, R55, R23, R22 ;  /* 0x000000173737c224 */ /* 0x000fe200078e0216 */
[----:B------:R-:W-:Y:S04]  /*4680*/  BSSY B1, `(.L_x_143) ;  /* 0x0000006000017945 */ /* 0x000fe80003800000 */
[----:B------:R0:W-:Y:S01]  /*4690*/  @!P4 STG.E.U8 desc[UR36][R6.64+0x39], R55 ;  /* 0x000039370600c986 */ /* 0x0001e2000c101124 */
[----:B------:R-:W-:Y:S05]  /*46a0*/  @P5 BRA `(.L_x_144) ;  /* 0x00000000000c5947 */ /* 0x000fea0003800000 */
[----:B--2---:R-:W0:Y:S02]  /*46b0*/  LDG.E.U8 R105, desc[UR36][R20.64+0x30] ;  /* 0x0000302414697981 */ /* 0x004e24000c1e1100 */
[----:B0-----:R-:W-:-:S05]  /*46c0*/  PRMT R49, R105, 0x8880, RZ ;  /* 0x0000888069317816 */ /* 0x001fca00000000ff */
[----:B------:R-:W-:-:S07]  /*46d0*/  IMAD R22, R49, R104, RZ ;  /* 0x0000006831167224 */ /* 0x000fce00078e02ff */
.L_x_144:
[----:B------:R-:W-:Y:S05]  /*46e0*/  BSYNC B1 ;  /* 0x0000000000017941 */ /* 0x000fea0003800000 */
.L_x_143:
        /* <DEDUP_REMOVED lines=9> */
.L_x_146:
[----:B------:R-:W-:Y:S05]  /*4780*/  BSYNC B1 ;  /* 0x0000000000017941 */ /* 0x000fea0003800000 */
.L_x_145:
[----:B------:R-:W-:Y:S01]  /*4790*/  @!P4 IMAD R41, R41, R23, R22 ;  /* 0x000000172929c224 */ /* 0x000fe200078e0216 */
[----:B------:R-:W-:Y:S04]  /*47a0*/  BSSY B1, `(.L_x_147) ;  /* 0x0000006000017945 */ /* 0x000fe80003800000 */
[----:B------:R0:W-:Y:S01]  /*47b0*/  @!P4 STG.E.U8 desc[UR36][R10.64+0x31], R41 ;  /* 0x000031290a00c986 */ /* 0x0001e2000c101124 */
[----:B------:R-:W-:Y:S05]  /*47c0*/  @P5 BRA `(.L_x_148) ;  /* 0x00000000000c5947 */ /* 0x000fea0003800000 */
[----:B--2---:R-:W0:Y:S02]  /*47d0*/  LDG.E.U8 R105, desc[UR36][R96.64+0x30] ;  /* 0x0000302460697981 */ /* 0x004e24000c1e1100 */
[----:B0-----:R-:W-:-:S05]  /*47e0*/  PRMT R41, R105, 0x8880, RZ ;  /* 0x0000888069297816 */ /* 0x001fca00000000ff */
[----:B------:R-:W-:-:S07]  /*47f0*/  IMAD R22, R41, R104, RZ ;  /* 0x0000006829167224 */ /* 0x000fce00078e02ff */
.L_x_148:
[----:B------:R-:W-:Y:S05]  /*4800*/  BSYNC B1 ;  /* 0x0000000000017941 */ /* 0x000fea0003800000 */
.L_x_147:
        /* <DEDUP_REMOVED lines=9> */
.L_x_150:
[----:B------:R-:W-:Y:S05]  /*48a0*/  BSYNC B1 ;  /* 0x0000000000017941 */ /* 0x000fea0003800000 */
.L_x_149:
[----:B------:R-:W-:Y:S01]  /*48b0*/  @!P4 IMAD R43, R43, R23, R22 ;  /* 0x000000172b2bc224 */ /* 0x000fe200078e0216 */
[----:B------:R-:W-:Y:S04]  /*48c0*/  BSSY B1, `(.L_x_151) ;  /* 0x0000006000017945 */ /* 0x000fe80003800000 */
[----:B------:R0:W-:Y:S01]  /*48d0*/  @!P4 STG.E.U8 desc[UR36][R8.64+0x31], R43 ;  /* 0x0000312b0800c986 */ /* 0x0001e2000c101124 */
[----:B------:R-:W-:Y:S05]  /*48e0*/  @P5 BRA `(.L_x_152) ;  /* 0x00000000000c5947 */ /* 0x000fea0003800000 */
[----:B--2---:R-:W0:Y:S02]  /*48f0*/  LDG.E.U8 R105, desc[UR36][R20.64+0x38] ;  /* 0x0000382414697981 */ /* 0x004e24000c1e1100 */
[----:B0-----:R-:W-:-:S05]  /*4900*/  PRMT R41, R105, 0x8880, RZ ;  /* 0x0000888069297816 */ /* 0x001fca00000000ff */
[----:B------:R-:W-:-:S07]  /*4910*/  IMAD R22, R41, R104, RZ ;  /* 0x0000006829167224 */ /* 0x000fce00078e02ff */
.L_x_152:
[----:B------:R-:W-:Y:S05]  /*4920*/  BSYNC B1 ;  /* 0x0000000000017941 */ /* 0x000fea0003800000 */
.L_x_151:
        /* <DEDUP_REMOVED lines=9> */
.L_x_154:
[----:B------:R-:W-:Y:S05]  /*49c0*/  BSYNC B1 ;  /* 0x0000000000017941 */ /* 0x000fea0003800000 */
.L_x_153:
[----:B------:R-:W-:Y:S01]  /*49d0*/  @!P4 IMAD R45, R45, R23, R22 ;  /* 0x000000172d2dc224 */ /* 0x000fe200078e0216 */
[----:B------:R-:W-:Y:S04]  /*49e0*/  BSSY B1, `(.L_x_155) ;  /* 0x0000006000017945 */ /* 0x000fe80003800000 */
[----:B------:R0:W-:Y:S01]  /*49f0*/  @!P4 STG.E.U8 desc[UR36][R10.64+0x39], R45 ;  /* 0x0000392d0a00c986 */ /* 0x0001e2000c101124 */
[----:B------:R-:W-:Y:S05]  /*4a00*/  @P5 BRA `(.L_x_156) ;  /* 0x00000000000c5947 */ /* 0x000fea0003800000 */
[----:B--2---:R-:W0:Y:S02]  /*4a10*/  LDG.E.U8 R105, desc[UR36][R96.64+0x38] ;  /* 0x0000382460697981 */ /* 0x004e24000c1e1100 */
[----:B0-----:R-:W-:-:S05]  /*4a20*/  PRMT R41, R105, 0x8880, RZ ;  /* 0x0000888069297816 */ /* 0x001fca00000000ff */
[----:B------:R-:W-:-:S07]  /*4a30*/  IMAD R22, R41, R104, RZ ;  /* 0x0000006829167224 */ /* 0x000fce00078e02ff */
.L_x_156:
[----:B------:R-:W-:Y:S05]  /*4a40*/  BSYNC B1 ;  /* 0x0000000000017941 */ /* 0x000fea0003800000 */
.L_x_155:
        /* <DEDUP_REMOVED lines=9> */
.L_x_158:
[----:B------:R-:W-:Y:S05]  /*4ae0*/  BSYNC B1 ;  /* 0x0000000000017941 */ /* 0x000fea0003800000 */
.L_x_157:
[----:B------:R-:W-:Y:S01]  /*4af0*/  @!P4 IMAD R47, R47, R23, R22 ;  /* 0x000000172f2fc224 */ /* 0x000fe200078e0216 */
[----:B------:R-:W-:Y:S04]  /*4b00*/  BSSY B1, `(.L_x_159) ;  /* 0x0000006000017945 */ /* 0x000fe80003800000 */
[----:B------:R0:W-:Y:S01]  /*4b10*/  @!P4 STG.E.U8 desc[UR36][R8.64+0x39], R47 ;  /* 0x0000392f0800c986 */ /* 0x0001e2000c101124 */
[----:B------:R-:W-:Y:S05]  /*4b20*/  @P5 BRA `(.L_x_160) ;  /* 0x00000000000c5947 */ /* 0x000fea0003800000 */
[----:B--2---:R-:W0:Y:S02]  /*4b30*/  LDG.E.U8 R105, desc[UR36][R12.64+0x40] ;  /* 0x000040240c697981 */ /* 0x004e24000c1e1100 */
[----:B0-----:R-:W-:-:S05]  /*4b40*/  PRMT R41, R105, 0x8880, RZ ;  /* 0x0000888069297816 */ /* 0x001fca00000000ff */
[----:B------:R-:W-:-:S07]  /*4b50*/  IMAD R22, R41, R104, RZ ;  /* 0x0000006829167224 */ /* 0x000fce00078e02ff */
.L_x_160:
[----:B------:R-:W-:Y:S05]  /*4b60*/  BSYNC B1 ;  /* 0x0000000000017941 */ /* 0x000fea0003800000 */
.L_x_159:
        /* <DEDUP_REMOVED lines=9> */
.L_x_162:
[----:B------:R-:W-:Y:S05]  /*4c00*/  BSYNC B1 ;  /* 0x0000000000017941 */ /* 0x000fea0003800000 */
.L_x_161:
[----:B------:R-:W-:Y:S01]  /*4c10*/  @!P4 IMAD R33, R33, R23, R22 ;  /* 0x000000172121c224 */ /* 0x000fe200078e0216 */
[----:B------:R-:W-:Y:S04]  /*4c20*/  BSSY B1, `(.L_x_163) ;  /* 0x0000006000017945 */ /* 0x000fe80003800000 */
[----:B------:R0:W-:Y:S01]  /*4c30*/  @!P4 STG.E.U8 desc[UR36][R4.64+0x41], R33 ;  /* 0x000041210400c986 */ /* 0x0001e2000c101124 */
[----:B------:R-:W-:Y:S05]  /*4c40*/  @P5 BRA `(.L_x_164) ;  /* 0x00000000000c5947 */ /* 0x000fea0003800000 */
[----:B--2---:R-:W0:Y:S02]  /*4c50*/  LDG.E.U8 R105, desc[UR36][R14.64+0x40] ;  /* 0x000040240e697981 */ /* 0x004e24000c1e1100 */
[----:B0-----:R-:W-:-:S05]  /*4c60*/  PRMT R33, R105, 0x8880, RZ ;  /* 0x0000888069217816 */ /* 0x001fca00000000ff */
[----:B------:R-:W-:-:S07]  /*4c70*/  IMAD R22, R33, R104, RZ ;  /* 0x0000006821167224 */ /* 0x000fce00078e02ff */
.L_x_164:
[----:B------:R-:W-:Y:S05]  /*4c80*/  BSYNC B1 ;  /* 0x0000000000017941 */ /* 0x000fea0003800000 */
.L_x_163:
[C---:B------:R-:W-:Y:S01]  /*4c90*/  ISETP.LT.OR P4, PT, R3.reuse, 0x42, !P0 ;  /* 0x000000420300780c */ /* 0x040fe20004781670 */
[----:B0-----:R-:W-:Y:S01]  /*4ca0*/  @!P5 IMAD R33, R34, R23, R22 ;  /* 0x000000172221d224 */ /* 0x001fe200078e0216 */
[----:B------:R-:W-:Y:S04]  /*4cb0*/  BSSY B1, `(.L_x_165) ;  /* 0x0000008000017945 */ /* 0x000fe80003800000 */
[----:B------:R0:W-:Y:S01]  /*4cc0*/  @!P5 STG.E.U8 desc[UR36][R6.64+0x40], R33 ;  /* 0x000040210600d986 */ /* 0x0001e2000c101124 */
[C---:B------:R-:W-:Y:S02]  /*4cd0*/  ISETP.LT.OR P5, PT, R3.reuse, 0x49, !P3 ;  /* 0x000000490300780c */ /* 0x040fe40005fa1670 */
[----:B------:R-:W-:-:S04]  /*4ce0*/  ISETP.LT.OR P3, PT, R3, 0x4a, !P3 ;  /* 0x0000004a0300780c */ /* 0x000fc80005f61670 */
[----:B------:R-:W-:Y:S09]  /*4cf0*/  @P4 BRA `(.L_x_166) ;  /* 0x00000000000c4947 */ /* 0x000ff20003800000 */
[----:B--2---:R-:W0:Y:S02]  /*4d00*/  LDG.E.U8 R105, desc[UR36][R14.64+0x41] ;  /* 0x000041240e697981 */ /* 0x004e24000c1e1100 */
[----:B0-----:R-:W-:-:S05]  /*4d10*/  PRMT R33, R105, 0x8880, RZ ;  /* 0x0000888069217816 */ /* 0x001fca00000000ff */
[----:B------:R-:W-:-:S07]  /*4d20*/  IMAD R22, R33, R104, RZ ;  /* 0x0000006821167224 */ /* 0x000fce00078e02ff */
.L_x_166:
[----:B------:R-:W-:Y:S05]  /*4d30*/  BSYNC B1 ;  /* 0x0000000000017941 */ /* 0x000fea0003800000 */
.L_x_165:
[----:B------:R-:W-:Y:S01]  /*4d40*/  @!P4 IMAD R35, R35, R23, R22 ;  /* 0x000000172323c224 */ /* 0x000fe200078e0216 */
[----:B------:R-:W-:Y:S04]  /*4d50*/  BSSY B1, `(.L_x_167) ;  /* 0x0000006000017945 */ /* 0x000fe80003800000 */
[----:B------:R0:W-:Y:S01]  /*4d60*/  @!P4 STG.E.U8 desc[UR36][R6.64+0x41], R35 ;  /* 0x000041230600c986 */ /* 0x0001e2000c101124 */
[----:B------:R-:W-:Y:S05]  /*4d70*/  @P5 BRA `(.L_x_168) ;  /* 0x00000000000c5947 */ /* 0x000fea0003800000 */
[----:B--2---:R-:W0:Y:S02]  /*4d80*/  LDG.E.U8 R105, desc[UR36][R12.64+0x48] ;  /* 0x000048240c697981 */ /* 0x004e24000c1e1100 */
[----:B0-----:R-:W-:-:S05]  /*4d90*/  PRMT R33, R105, 0x8880, RZ ;  /* 0x0000888069217816 */ /* 0x001fca00000000ff */
[----:B------:R-:W-:-:S07]  /*4da0*/  IMAD R22, R33, R104, RZ ;  /* 0x0000006821167224 */ /* 0x000fce00078e02ff */
.L_x_168:
[----:B------:R-:W-:Y:S05]  /*4db0*/  BSYNC B1 ;  /* 0x0000000000017941 */ /* 0x000fea0003800000 */
.L_x_167:
[----:B0-----:R-:W-:Y:S01]  /*4dc0*/  @!P5 IMAD R33, R36, R23, R22 ;  /* 0x000000172421d224 */ /* 0x001fe200078e0216 */
[----:B------:R-:W-:Y:S04]  /*4dd0*/  BSSY B1, `(.L_x_169) ;  /* 0x0000006000017945 */ /* 0x000fe80003800000 */
[----:B------:R0:W-:Y:S01]  /*4de0*/  @!P5 STG.E.U8 desc[UR36][R4.64+0x48], R33 ;  /* 0x000048210400d986 */ /* 0x0001e2000c101124 */
[----:B------:R-:W-:Y:S05]  /*4df0*/  @P3 BRA `(.L_x_170) ;  /* 0x00000000000c3947 */ /* 0x000fea0003800000 */
[----:B--2---:R-:W0:Y:S02]  /*4e00*/  LDG.E.U8 R105, desc[UR36][R12.64+0x49] ;  /* 0x000049240c697981 */ /* 0x004e24000c1e1100 */
[----:B0-----:R-:W-:-:S05]  /*4e10*/  PRMT R33, R105, 0x8880, RZ ;  /* 0x0000888069217816 */ /* 0x001fca00000000ff */
[----:B------:R-:W-:-:S07]  /*4e20*/  IMAD R22, R33, R104, RZ ;  /* 0x0000006821167224 */ /* 0x000fce00078e02ff */
.L_x_170:
[----:B------:R-:W-:Y:S05]  /*4e30*/  BSYNC B1 ;  /* 0x0000000000017941 */ /* 0x000fea0003800000 */
.L_x_169:
[----:B------:R-:W-:Y:S01]  /*4e40*/  ISETP.LT.OR P4, PT, R3, 0x49, !P0 ;  /* 0x000000490300780c */ /* 0x000fe20004781670 */
[----:B------:R-:W-:Y:S01]  /*4e50*/  @!P3 IMAD R37, R37, R23, R22 ;  /* 0x000000172525b224 */ /* 0x000fe200078e0216 */
[----:B------:R-:W-:Y:S01]  /*4e60*/  BSSY B1, `(.L_x_171) ;  /* 0x0000009000017945 */ /* 0x000fe20003800000 */
[C---:B------:R-:W-:Y:S02]  /*4e70*/  ISETP.LT.OR P0, PT, R3.reuse, 0x4a, !P0 ;  /* 0x0000004a0300780c */ /* 0x040fe40004701670 */
[C---:B------:R-:W-:Y:S01]  /*4e80*/  ISETP.LT.OR P5, PT, R3.reuse, 0x41, !P1 ;  /* 0x000000410300780c */ /* 0x040fe20004fa1670 */
[----:B------:R0:W-:Y:S01]  /*4e90*/  @!P3 STG.E.U8 desc[UR36][R4.64+0x49], R37 ;  /* 0x000049250400b986 */ /* 0x0001e2000c101124 */
[----:B------:R-:W-:-:S06]  /*4ea0*/  ISETP.LT.OR P3, PT, R3, 0x42, !P1 ;  /* 0x000000420300780c */ /* 0x000fcc0004f61670 */
[----:B------:R-:W-:Y:S07]  /*4eb0*/  @P4 BRA `(.L_x_172) ;  /* 0x00000000000c4947 */ /* 0x000fee0003800000 */
[----:B--2---:R-:W0:Y:S02]  /*4ec0*/  LDG.E.U8 R105, desc[UR36][R14.64+0x48] ;  /* 0x000048240e697981 */ /* 0x004e24000c1e1100 */
[----:B01-3--:R-:W-:-:S05]  /*4ed0*/  PRMT R5, R105, 0x8880, RZ ;  /* 0x0000888069057816 */ /* 0x00bfca00000000ff */
[----:B------:R-:W-:-:S07]  /*4ee0*/  IMAD R22, R5, R104, RZ ;  /* 0x0000006805167224 */ /* 0x000fce00078e02ff */
.L_x_172:
[----:B------:R-:W-:Y:S05]  /*4ef0*/  BSYNC B1 ;  /* 0x0000000000017941 */ /* 0x000fea0003800000 */
.L_x_171:
[----:B01-3--:R-:W-:Y:S01]  /*4f00*/  @!P4 IMAD R5, R38, R23, R22 ;  /* 0x000000172605c224 */ /* 0x00bfe200078e0216 */
[----:B------:R-:W-:Y:S04]  /*4f10*/  BSSY B1, `(.L_x_173) ;  /* 0x0000006000017945 */ /* 0x000fe80003800000 */
[----:B------:R0:W-:Y:S01]  /*4f20*/  @!P4 STG.E.U8 desc[UR36][R6.64+0x48], R5 ;  /* 0x000048050600c986 */ /* 0x0001e2000c101124 */
[----:B------:R-:W-:Y:S05]  /*4f30*/  @P0 BRA `(.L_x_174) ;  /* 0x00000000000c0947 */ /* 0x000fea0003800000 */
[----:B--2---:R-:W0:Y:S02]  /*4f40*/  LDG.E.U8 R105, desc[UR36][R14.64+0x49] ;  /* 0x000049240e697981 */ /* 0x004e24000c1e1100 */
[----:B0-----:R-:W-:-:S05]  /*4f50*/  PRMT R5, R105, 0x8880, RZ ;  /* 0x0000888069057816 */ /* 0x001fca00000000ff */
[----:B------:R-:W-:-:S07]  /*4f60*/  IMAD R22, R5, R104, RZ ;  /* 0x0000006805167224 */ /* 0x000fce00078e02ff */
.L_x_174:
[----:B------:R-:W-:Y:S05]  /*4f70*/  BSYNC B1 ;  /* 0x0000000000017941 */ /* 0x000fea0003800000 */
.L_x_173:
[----:B------:R-:W-:Y:S01]  /*4f80*/  @!P0 IMAD R39, R39, R23, R22 ;  /* 0x0000001727278224 */ /* 0x000fe200078e0216 */
[----:B------:R-:W-:Y:S04]  /*4f90*/  BSSY B1, `(.L_x_175) ;  /* 0x0000006000017945 */ /* 0x000fe80003800000 */
[----:B------:R1:W-:Y:S01]  /*4fa0*/  @!P0 STG.E.U8 desc[UR36][R6.64+0x49], R39 ;  /* 0x0000492706008986 */ /* 0x0003e2000c101124 */
[----:B------:R-:W-:Y:S05]  /*4fb0*/  @P5 BRA `(.L_x_176) ;  /* 0x00000000000c5947 */ /* 0x000fea0003800000 */
[----:B--2---:R-:W0:Y:S02]  /*4fc0*/  LDG.E.U8 R105, desc[UR36][R20.64+0x40] ;  /* 0x0000402414697981 */ /* 0x004e24000c1e1100 */
[----:B0-----:R-:W-:-:S05]  /*4fd0*/  PRMT R5, R105, 0x8880, RZ ;  /* 0x0000888069057816 */ /* 0x001fca00000000ff */
[----:B------:R-:W-:-:S07]  /*4fe0*/  IMAD R22, R5, R104, RZ ;  /* 0x0000006805167224 */ /* 0x000fce00078e02ff */
.L_x_176:
[----:B------:R-:W-:Y:S05]  /*4ff0*/  BSYNC B1 ;  /* 0x0000000000017941 */ /* 0x000fea0003800000 */
.L_x_175:
[----:B0-----:R-:W-:Y:S01]  /*5000*/  @!P5 IMAD R5, R24, R23, R22 ;  /* 0x000000171805d224 */ /* 0x001fe200078e0216 */
[----:B------:R-:W-:Y:S04]  /*5010*/  BSSY B1, `(.L_x_177) ;  /* 0x0000006000017945 */ /* 0x000fe80003800000 */
[----:B------:R0:W-:Y:S01]  /*5020*/  @!P5 STG.E.U8 desc[UR36][R10.64+0x40], R5 ;  /* 0x000040050a00d986 */ /* 0x0001e2000c101124 */
[----:B------:R-:W-:Y:S05]  /*5030*/  @P3 BRA `(.L_x_178) ;  /* 0x00000000000c3947 */ /* 0x000fea0003800000 */
[----:B--2---:R-:W0:Y:S02]  /*5040*/  LDG.E.U8 R105, desc[UR36][R20.64+0x41] ;  /* 0x0000412414697981 */ /* 0x004e24000c1e1100 */
[----:B0-----:R-:W-:-:S05]  /*5050*/  PRMT R5, R105, 0x8880, RZ ;  /* 0x0000888069057816 */ /* 0x001fca00000000ff */
[----:B------:R-:W-:-:S07]  /*5060*/  IMAD R22, R5, R104, RZ ;  /* 0x0000006805167224 */ /* 0x000fce00078e02ff */
.L_x_178:
[----:B------:R-:W-:Y:S05]  /*5070*/  BSYNC B1 ;  /* 0x0000000000017941 */ /* 0x000fea0003800000 */
.L_x_177:
[----:B------:R-:W-:Y:S01]  /*5080*/  ISETP.LT.OR P4, PT, R3, 0x41, !P2 ;  /* 0x000000410300780c */ /* 0x000fe20005781670 */
[----:B------:R-:W-:Y:S01]  /*5090*/  @!P3 IMAD R25, R25, R23, R22 ;  /* 0x000000171919b224 */ /* 0x000fe200078e0216 */
[----:B------:R-:W-:Y:S01]  /*50a0*/  BSSY B1, `(.L_x_179) ;  /* 0x000000a000017945 */ /* 0x000fe20003800000 */
[C---:B------:R-:W-:Y:S02]  /*50b0*/  ISETP.LT.OR P0, PT, R3.reuse, 0x42, !P2 ;  /* 0x000000420300780c */ /* 0x040fe40005701670 */
[C---:B------:R-:W-:Y:S01]  /*50c0*/  ISETP.LT.OR P5, PT, R3.reuse, 0x49, !P2 ;  /* 0x000000490300780c */ /* 0x040fe200057a1670 */
[----:B------:R3:W-:Y:S01]  /*50d0*/  @!P3 STG.E.U8 desc[UR36][R10.64+0x41], R25 ;  /* 0x000041190a00b986 */ /* 0x0007e2000c101124 */
[C---:B------:R-:W-:Y:S02]  /*50e0*/  ISETP.LT.OR P3, PT, R3.reuse, 0x49, !P1 ;  /* 0x000000490300780c */ /* 0x040fe40004f61670 */
[----:B------:R-:W-:-:S04]  /*50f0*/  ISETP.LT.OR P1, PT, R3, 0x4a, !P1 ;  /* 0x0000004a0300780c */ /* 0x000fc80004f21670 */
[----:B------:R-:W-:Y:S09]  /*5100*/  @P4 BRA `(.L_x_180) ;  /* 0x00000000000c4947 */ /* 0x000ff20003800000 */
[----:B--2---:R-:W0:Y:S02]  /*5110*/  LDG.E.U8 R105, desc[UR36][R96.64+0x40] ;  /* 0x0000402460697981 */ /* 0x004e24000c1e1100 */
[----:B0-----:R-:W-:-:S05]  /*5120*/  PRMT R5, R105, 0x8880, RZ ;  /* 0x0000888069057816 */ /* 0x001fca00000000ff */
[----:B------:R-:W-:-:S07]  /*5130*/  IMAD R22, R5, R104, RZ ;  /* 0x0000006805167224 */ /* 0x000fce00078e02ff */
.L_x_180:
[----:B------:R-:W-:Y:S05]  /*5140*/  BSYNC B1 ;  /* 0x0000000000017941 */ /* 0x000fea0003800000 */
.L_x_179:
[----:B0-----:R-:W-:Y:S01]  /*5150*/  @!P4 IMAD R5, R26, R23, R22 ;  /* 0x000000171a05c224 */ /* 0x001fe200078e0216 */
[----:B------:R-:W-:Y:S04]  /*5160*/  BSSY B1, `(.L_x_181) ;  /* 0x0000006000017945 */ /* 0x000fe80003800000 */
[----:B------:R0:W-:Y:S01]  /*5170*/  @!P4 STG.E.U8 desc[UR36][R8.64+0x40], R5 ;  /* 0x000040050800c986 */ /* 0x0001e2000c101124 */
[----:B------:R-:W-:Y:S05]  /*5180*/  @P0 BRA `(.L_x_182) ;  /* 0x00000000000c0947 */ /* 0x000fea0003800000 */
[----:B--2---:R-:W0:Y:S02]  /*5190*/  LDG.E.U8 R105, desc[UR36][R96.64+0x41] ;  /* 0x0000412460697981 */ /* 0x004e24000c1e1100 */
[----:B0-----:R-:W-:-:S05]  /*51a0*/  PRMT R5, R105, 0x8880, RZ ;  /* 0x0000888069057816 */ /* 0x001fca00000000ff */
[----:B------:R-:W-:-:S07]  /*51b0*/  IMAD R22, R5, R104, RZ ;  /* 0x0000006805167224 */ /* 0x000fce00078e02ff */
.L_x_182:
[----:B------:R-:W-:Y:S05]  /*51c0*/  BSYNC B1 ;  /* 0x0000000000017941 */ /* 0x000fea0003800000 */
.L_x_181:
[----:B------:R-:W-:Y:S01]  /*51d0*/  @!P0 IMAD R27, R27, R23, R22 ;  /* 0x000000171b1b8224 */ /* 0x000fe200078e0216 */
[----:B------:R-:W-:Y:S04]  /*51e0*/  BSSY B1, `(.L_x_183) ;  /* 0x0000006000017945 */ /* 0x000fe80003800000 */
[----:B------:R0:W-:Y:S01]  /*51f0*/  @!P0 STG.E.U8 desc[UR36][R8.64+0x41], R27 ;  /* 0x0000411b08008986 */ /* 0x0001e2000c101124 */
[----:B------:R-:W-:Y:S05]  /*5200*/  @P3 BRA `(.L_x_184) ;  /* 0x00000000000c3947 */ /* 0x000fea0003800000 */
[----:B--2---:R-:W0:Y:S02]  /*5210*/  LDG.E.U8 R105, desc[UR36][R20.64+0x48] ;  /* 0x0000482414697981 */ /* 0x004e24000c1e1100 */
[----:B0-----:R-:W-:-:S05]  /*5220*/  PRMT R5, R105, 0x8880, RZ ;  /* 0x0000888069057816 */ /* 0x001fca00000000ff */
[----:B------:R-:W-:-:S07]  /*5230*/  IMAD R22, R5, R104, RZ ;  /* 0x0000006805167224 */ /* 0x000fce00078e02ff */
.L_x_184:
[----:B------:R-:W-:Y:S05]  /*5240*/  BSYNC B1 ;  /* 0x0000000000017941 */ /* 0x000fea0003800000 */
.L_x_183:
[----:B0-----:R-:W-:Y:S01]  /*5250*/  @!P3 IMAD R5, R28, R23, R22 ;  /* 0x000000171c05b224 */ /* 0x001fe200078e0216 */
[----:B------:R-:W-:Y:S04]  /*5260*/  BSSY B1, `(.L_x_185) ;  /* 0x0000006000017945 */ /* 0x000fe80003800000 */
[----:B------:R0:W-:Y:S01]  /*5270*/  @!P3 STG.E.U8 desc[UR36][R10.64+0x48], R5 ;  /* 0x000048050a00b986 */ /* 0x0001e2000c101124 */
[----:B------:R-:W-:Y:S05]  /*5280*/  @P1 BRA `(.L_x_186) ;  /* 0x00000000000c1947 */ /* 0x000fea0003800000 */
[----:B--2---:R-:W0:Y:S02]  /*5290*/  LDG.E.U8 R105, desc[UR36][R20.64+0x49] ;  /* 0x0000492414697981 */ /* 0x004e24000c1e1100 */
[----:B0-----:R-:W-:-:S05]  /*52a0*/  PRMT R5, R105, 0x8880, RZ ;  /* 0x0000888069057816 */ /* 0x001fca00000000ff */
[----:B------:R-:W-:-:S07]  /*52b0*/  IMAD R22, R5, R104, RZ ;  /* 0x0000006805167224 */ /* 0x000fce00078e02ff */
.L_x_186:
[----:B------:R-:W-:Y:S05]  /*52c0*/  BSYNC B1 ;  /* 0x0000000000017941 */ /* 0x000fea0003800000 */
.L_x_185:
[----:B------:R-:W-:Y:S01]  /*52d0*/  @!P1 IMAD R29, R29, R23, R22 ;  /* 0x000000171d1d9224 */ /* 0x000fe200078e0216 */
[----:B------:R-:W-:Y:S04]  /*52e0*/  BSSY B1, `(.L_x_187) ;  /* 0x0000006000017945 */ /* 0x000fe80003800000 */
[----:B------:R0:W-:Y:S01]  /*52f0*/  @!P1 STG.E.U8 desc[UR36][R10.64+0x49], R29 ;  /* 0x0000491d0a009986 */ /* 0x0001e2000c101124 */
[----:B------:R-:W-:Y:S05]  /*5300*/  @P5 BRA `(.L_x_188) ;  /* 0x00000000000c5947 */ /* 0x000fea0003800000 */
[----:B--2---:R-:W0:Y:S02]  /*5310*/  LDG.E.U8 R105, desc[UR36][R96.64+0x48] ;  /* 0x0000482460697981 */ /* 0x004e24000c1e1100 */
[----:B0-----:R-:W-:-:S05]  /*5320*/  PRMT R5, R105, 0x8880, RZ ;  /* 0x0000888069057816 */ /* 0x001fca00000000ff */
[----:B------:R-:W-:-:S07]  /*5330*/  IMAD R22, R5, R104, RZ ;  /* 0x0000006805167224 */ /* 0x000fce00078e02ff */
.L_x_188:
[----:B------:R-:W-:Y:S05]  /*5340*/  BSYNC B1 ;  /* 0x0000000000017941 */ /* 0x000fea0003800000 */
.L_x_187:
[----:B0-----:R-:W-:Y:S01]  /*5350*/  @!P5 IMAD R5, R30, R23, R22 ;  /* 0x000000171e05d224 */ /* 0x001fe200078e0216 */
[----:B------:R-:W-:Y:S01]  /*5360*/  ISETP.LT.OR P2, PT, R3, 0x4a, !P2 ;  /* 0x0000004a0300780c */ /* 0x000fe20005741670 */
[----:B------:R-:W-:Y:S03]  /*5370*/  BSSY B1, `(.L_x_189) ;  /* 0x0000006000017945 */ /* 0x000fe60003800000 */
[----:B------:R0:W-:Y:S09]  /*5380*/  @!P5 STG.E.U8 desc[UR36][R8.64+0x48], R5 ;  /* 0x000048050800d986 */ /* 0x0001f2000c101124 */
[----:B------:R-:W-:Y:S05]  /*5390*/  @P2 BRA `(.L_x_190) ;  /* 0x00000000000c2947 */ /* 0x000fea0003800000 */
[----:B--2---:R-:W2:Y:S02]  /*53a0*/  LDG.E.U8 R105, desc[UR36][R96.64+0x49] ;  /* 0x0000492460697981 */ /* 0x004ea4000c1e1100 */
[----:B--2---:R-:W-:-:S05]  /*53b0*/  PRMT R3, R105, 0x8880, RZ ;  /* 0x0000888069037816 */ /* 0x004fca00000000ff */
[----:B------:R-:W-:-:S07]  /*53c0*/  IMAD R22, R3, R104, RZ ;  /* 0x0000006803167224 */ /* 0x000fce00078e02ff */
.L_x_190:
[----:B------:R-:W-:Y:S05]  /*53d0*/  BSYNC B1 ;  /* 0x0000000000017941 */ /* 0x000fea0003800000 */
.L_x_189:
[----:B------:R-:W-:Y:S01]  /*53e0*/  IMAD R31, R31, R23, R22 ;  /* 0x000000171f1f7224 */ /* 0x000fe200078e0216 */
[----:B------:R-:W-:Y:S06]  /*53f0*/  @P2 BRA `(.L_x_191) ;  /* 0x0000000c00d82947 */ /* 0x000fec0003800000 */
[----:B------:R0:W-:Y:S01]  /*5400*/  STG.E.U8 desc[UR36][R8.64+0x49], R31 ;  /* 0x0000491f08007986 */ /* 0x0001e2000c101124 */
[----:B------:R-:W-:Y:S05]  /*5410*/  BRA `(.L_x_191) ;  /* 0x0000000c00d07947 */ /* 0x000fea0003800000 */
.L_x_30:
[C---:B------:R-:W-:Y:S02]  /*5420*/  ISETP.GE.AND P2, PT, R112.reuse, 0x1, PT ;  /* 0x000000017000780c */ /* 0x040fe40003f46270 */
[----:B------:R-:W-:Y:S02]  /*5430*/  ISETP.GE.AND P3, PT, R112, 0x9, PT ;  /* 0x000000097000780c */ /* 0x000fe40003f66270 */
[C---:B------:R-:W-:Y:S02]  /*5440*/  ISETP.LT.OR P4, PT, R3.reuse, 0x1, !P2 ;  /* 0x000000010300780c */ /* 0x040fe40005781670 */
[C---:B------:R-:W-:Y:S02]  /*5450*/  ISETP.LT.OR P5, PT, R3.reuse, 0x2, !P2 ;  /* 0x000000020300780c */ /* 0x040fe400057a1670 */
[C---:B------:R-:W-:Y:S02]  /*5460*/  ISETP.LT.OR P0, PT, R3.reuse, 0x1, !P3 ;  /* 0x000000010300780c */ /* 0x040fe40005f01670 */
[----:B------:R-:W-:-:S07]  /*5470*/  ISETP.LT.OR P1, PT, R3, 0x2, !P3 ;  /* 0x000000020300780c */ /* 0x000fce0005f21670 */
[-C--:B------:R-:W-:Y:S02]  /*5480*/  @!P4 IMAD R13, R96, R23.reuse, RZ ;  /* 0x00000017600dc224 */ /* 0x080fe400078e02ff */
[-C--:B------:R-:W-:Y:S02]  /*5490*/  @!P5 IMAD R97, R97, R23.reuse, RZ ;  /* 0x000000176161d224 */ /* 0x080fe400078e02ff */
[-C--:B------:R-:W-:Y:S01]  /*54a0*/  @!P0 IMAD R15, R98, R23.reuse, RZ ;  /* 0x00000017620f8224 */ /* 0x080fe200078e02ff */
[----:B------:R0:W-:Y:S01]  /*54b0*/  @!P4 STG.E.U8 desc[UR36][R4.64], R13 ;  /* 0x0000000d0400c986 */ /* 0x0001e2000c101124 */
[----:B------:R-:W-:Y:S01]  /*54c0*/  ISETP.LT.OR P4, PT, R3, 0x9, !P2 ;  /* 0x000000090300780c */ /* 0x000fe20005781670 */
[----:B------:R-:W-:Y:S02]  /*54d0*/  @!P1 IMAD R99, R99, R23, RZ ;  /* 0x0000001763639224 */ /* 0x000fe400078e02ff */
[----:B------:R-:W-:Y:S01]  /*54e0*/  @!P5 STG.E.U8 desc[UR36][R4.64+0x1], R97 ;  /* 0x000001610400d986 */ /* 0x000fe2000c101124 */
[----:B------:R-:W-:-:S03]  /*54f0*/  ISETP.LT.OR P5, PT, R3, 0xa, !P2 ;  /* 0x0000000a0300780c */ /* 0x000fc600057a1670 */
[----:B------:R1:W-:Y:S01]  /*5500*/  @!P0 STG.E.U8 desc[UR36][R6.64], R15 ;  /* 0x0000000f06008986 */ /* 0x0003e2000c101124 */
[----:B------:R-:W-:-:S03]  /*5510*/  ISETP.LT.OR P0, PT, R3, 0x9, !P3 ;  /* 0x000000090300780c */ /* 0x000fc60005f01670 */
[----:B------:R-:W-:Y:S01]  /*5520*/  @!P1 STG.E.U8 desc[UR36][R6.64+0x1], R99 ;  /* 0x0000016306009986 */ /* 0x000fe2000c101124 */
[----:B------:R-:W-:Y:S01]  /*5530*/  ISETP.GE.AND P1, PT, R112, 0x81, PT ;  /* 0x000000817000780c */ /* 0x000fe20003f26270 */
[----:B------:R-:W-:-:S04]  /*5540*/  @!P4 IMAD R21, R100, R23, RZ ;  /* 0x000000176415c224 */ /* 0x000fc800078e02ff */
[-C--:B------:R-:W-:Y:S01]  /*5550*/  @!P5 IMAD R101, R101, R23.reuse, RZ ;  /* 0x000000176565d224 */ /* 0x080fe200078e02ff */
[----:B------:R3:W-:Y:S01]  /*5560*/  @!P4 STG.E.U8 desc[UR36][R4.64+0x8], R21 ;  /* 0x000008150400c986 */ /* 0x0007e2000c101124 */
[C---:B------:R-:W-:Y:S02]  /*5570*/  ISETP.LT.OR P4, PT, R3.reuse, 0xa, !P3 ;  /* 0x0000000a0300780c */ /* 0x040fe40005f81670 */
[----:B0-----:R-:W-:Y:S01]  /*5580*/  @!P0 IMAD R13, R102, R23, RZ ;  /* 0x00000017660d8224 */ /* 0x001fe200078e02ff */
[----:B------:R-:W-:Y:S01]  /*5590*/  @!P5 STG.E.U8 desc[UR36][R4.64+0x9], R101 ;  /* 0x000009650400d986 */ /* 0x000fe2000c101124 */
[----:B------:R-:W-:-:S03]  /*55a0*/  ISETP.LT.OR P5, PT, R3, 0x1, !P1 ;  /* 0x000000010300780c */ /* 0x000fc60004fa1670 */
[----:B------:R0:W-:Y:S01]  /*55b0*/  @!P0 STG.E.U8 desc[UR36][R6.64+0x8], R13 ;  /* 0x0000080d06008986 */ /* 0x0001e2000c101124 */
[----:B------:R-:W-:-:S05]  /*55c0*/  ISETP.GE.AND P0, PT, R112, 0x89, PT ;  /* 0x000000897000780c */ /* 0x000fca0003f06270 */
[----:B------:R-:W-:-:S04]  /*55d0*/  @!P4 IMAD R103, R103, R23, RZ ;  /* 0x000000176767c224 */ /* 0x000fc800078e02ff */
[----:B-1----:R-:W-:Y:S01]  /*55e0*/  @!P5 IMAD R15, R88, R23, RZ ;  /* 0x00000017580fd224 */ /* 0x002fe200078e02ff */
[----:B------:R-:W-:Y:S01]  /*55f0*/  @!P4 STG.E.U8 desc[UR36][R6.64+0x9], R103 ;  /* 0x000009670600c986 */ /* 0x000fe2000c101124 */
[----:B------:R-:W-:-:S03]  /*5600*/  ISETP.LT.OR P4, PT, R3, 0x2, !P1 ;  /* 0x000000020300780c */ /* 0x000fc60004f81670 */
[----:B------:R1:W-:Y:S01]  /*5610*/  @!P5 STG.E.U8 desc[UR36][R10.64], R15 ;  /* 0x0000000f0a00d986 */ /* 0x0003e2000c101124 */
[----:B------:R-:W-:-:S09]  /*5620*/  ISETP.LT.OR P5, PT, R3, 0x1, !P0 ;  /* 0x000000010300780c */ /* 0x000fd200047a1670 */
[----:B------:R-:W-:-:S04]  /*5630*/  @!P4 IMAD R89, R89, R23, RZ ;  /* 0x000000175959c224 */ /* 0x000fc800078e02ff */
[----:B---3--:R-:W-:Y:S01]  /*5640*/  @!P5 IMAD R21, R90, R23, RZ ;  /* 0x000000175a15d224 */ /* 0x008fe200078e02ff */
[----:B------:R-:W-:Y:S01]  /*5650*/  @!P4 STG.E.U8 desc[UR36][R10.64+0x1], R89 ;  /* 0x000001590a00c986 */ /* 0x000fe2000c101124 */
[----:B------:R-:W-:-:S03]  /*5660*/  ISETP.LT.OR P4, PT, R3, 0x2, !P0 ;  /* 0x000000020300780c */ /* 0x000fc60004781670 */
[----:B------:R3:W-:Y:S01]  /*5670*/  @!P5 STG.E.U8 desc[UR36][R8.64], R21 ;  /* 0x000000150800d986 */ /* 0x0007e2000c101124 */
[----:B------:R-:W-:-:S09]  /*5680*/  ISETP.LT.OR P5, PT, R3, 0x9, !P1 ;  /* 0x000000090300780c */ /* 0x000fd20004fa1670 */
[----:B------:R-:W-:-:S04]  /*5690*/  @!P4 IMAD R91, R91, R23, RZ ;  /* 0x000000175b5bc224 */ /* 0x000fc800078e02ff */
[----:B0-----:R-:W-:Y:S01]  /*56a0*/  @!P5 IMAD R13, R92, R23, RZ ;  /* 0x000000175c0dd224 */ /* 0x001fe200078e02ff */
[----:B------:R-:W-:Y:S01]  /*56b0*/  @!P4 STG.E.U8 desc[UR36][R8.64+0x1], R91 ;  /* 0x0000015b0800c986 */ /* 0x000fe2000c101124 */
[----:B------:R-:W-:-:S03]  /*56c0*/  ISETP.LT.OR P4, PT, R3, 0xa, !P1 ;  /* 0x0000000a0300780c */ /* 0x000fc60004f81670 */
[----:B------:R0:W-:Y:S01]  /*56d0*/  @!P5 STG.E.U8 desc[UR36][R10.64+0x8], R13 ;  /* 0x0000080d0a00d986 */ /* 0x0001e2000c101124 */
[----:B------:R-:W-:-:S09]  /*56e0*/  ISETP.LT.OR P5, PT, R3, 0x9, !P0 ;  /* 0x000000090300780c */ /* 0x000fd200047a1670 */
        /* <DEDUP_REMOVED lines=154> */
[----:B------:R-:W-:Y:S01]  /*6090*/  @!P5 STG.E.U8 desc[UR36][R4.64+0x40], R21 ;  /* 0x000040150400d986 */ /* 0x000fe2000c101124 */
[----:B------:R-:W-:-:S09]  /*60a0*/  ISETP.LT.OR P5, PT, R3, 0x41, !P3 ;  /* 0x000000410300780c */ /* 0x000fd20005fa1670 */
[----:B------:R-:W-:-:S04]  /*60b0*/  @!P4 IMAD R33, R33, R23, RZ ;  /* 0x000000172121c224 */ /* 0x000fc800078e02ff */
[----:B0-----:R-:W-:Y:S01]  /*60c0*/  @!P5 IMAD R13, R34, R23, RZ ;  /* 0x00000017220dd224 */ /* 0x001fe200078e02ff */
[----:B------:R-:W-:Y:S01]  /*60d0*/  @!P4 STG.E.U8 desc[UR36][R4.64+0x41], R33 ;  /* 0x000041210400c986 */ /* 0x000fe2000c101124 */
[----:B------:R-:W-:-:S03]  /*60e0*/  ISETP.LT.OR P4, PT, R3, 0x42, !P3 ;  /* 0x000000420300780c */ /* 0x000fc60005f81670 */
[----:B------:R0:W-:Y:S01]  /*60f0*/  @!P5 STG.E.U8 desc[UR36][R6.64+0x40], R13 ;  /* 0x0000400d0600d986 */ /* 0x0001e2000c101124 */
[C---:B------:R-:W-:Y:S02]  /*6100*/  ISETP.LT.OR P5, PT, R3.reuse, 0x49, !P2 ;  /* 0x000000490300780c */ /* 0x040fe400057a1670 */
[----:B------:R-:W-:-:S07]  /*6110*/  ISETP.LT.OR P2, PT, R3, 0x4a, !P2 ;  /* 0x0000004a0300780c */ /* 0x000fce0005741670 */
[----:B------:R-:W-:-:S04]  /*6120*/  @!P4 IMAD R35, R35, R23, RZ ;  /* 0x000000172323c224 */ /* 0x000fc800078e02ff */
[-C--:B-1----:R-:W-:Y:S01]  /*6130*/  @!P5 IMAD R15, R36, R23.reuse, RZ ;  /* 0x00000017240fd224 */ /* 0x082fe200078e02ff */
[----:B------:R-:W-:Y:S01]  /*6140*/  @!P4 STG.E.U8 desc[UR36][R6.64+0x41], R35 ;  /* 0x000041230600c986 */ /* 0x000fe2000c101124 */
[----:B------:R-:W-:Y:S01]  /*6150*/  @!P2 IMAD R37, R37, R23, RZ ;  /* 0x000000172525a224 */ /* 0x000fe200078e02ff */
[C---:B------:R-:W-:Y:S02]  /*6160*/  ISETP.LT.OR P4, PT, R3.reuse, 0x49, !P3 ;  /* 0x000000490300780c */ /* 0x040fe40005f81670 */
[C---:B------:R-:W-:Y:S01]  /*6170*/  ISETP.LT.OR P3, PT, R3.reuse, 0x4a, !P3 ;  /* 0x0000004a0300780c */ /* 0x040fe20005f61670 */
[----:B------:R-:W-:Y:S01]  /*6180*/  @!P5 STG.E.U8 desc[UR36][R4.64+0x48], R15 ;  /* 0x0000480f0400d986 */ /* 0x000fe2000c101124 */
[----:B------:R-:W-:-:S03]  /*6190*/  ISETP.LT.OR P5, PT, R3, 0x41, !P1 ;  /* 0x000000410300780c */ /* 0x000fc60004fa1670 */
[----:B------:R1:W-:Y:S01]  /*61a0*/  @!P2 STG.E.U8 desc[UR36][R4.64+0x49], R37 ;  /* 0x000049250400a986 */ /* 0x0003e2000c101124 */
[----:B------:R-:W-:-:S05]  /*61b0*/  ISETP.LT.OR P2, PT, R3, 0x42, !P1 ;  /* 0x000000420300780c */ /* 0x000fca0004f41670 */
[-C--:B0-----:R-:W-:Y:S02]  /*61c0*/  @!P4 IMAD R13, R38, R23.reuse, RZ ;  /* 0x00000017260dc224 */ /* 0x081fe400078e02ff */
[-C--:B------:R-:W-:Y:S02]  /*61d0*/  @!P3 IMAD R39, R39, R23.reuse, RZ ;  /* 0x000000172727b224 */ /* 0x080fe400078e02ff */
[-C--:B------:R-:W-:Y:S01]  /*61e0*/  @!P5 IMAD R21, R24, R23.reuse, RZ ;  /* 0x000000171815d224 */ /* 0x080fe200078e02ff */
[----:B------:R-:W-:Y:S01]  /*61f0*/  @!P4 STG.E.U8 desc[UR36][R6.64+0x48], R13 ;  /* 0x0000480d0600c986 */ /* 0x000fe2000c101124 */
[----:B------:R-:W-:Y:S02]  /*6200*/  ISETP.LT.OR P4, PT, R3, 0x42, !P0 ;  /* 0x000000420300780c */ /* 0x000fe40004781670 */
[----:B------:R-:W-:Y:S01]  /*6210*/  @!P2 IMAD R25, R25, R23, RZ ;  /* 0x000000171919a224 */ /* 0x000fe200078e02ff */
[----:B------:R0:W-:Y:S01]  /*6220*/  @!P3 STG.E.U8 desc[UR36][R6.64+0x49], R39 ;  /* 0x000049270600b986 */ /* 0x0001e2000c101124 */
[----:B------:R-:W-:-:S03]  /*6230*/  ISETP.LT.OR P3, PT, R3, 0x41, !P0 ;  /* 0x000000410300780c */ /* 0x000fc60004761670 */
[----:B------:R3:W-:Y:S01]  /*6240*/  @!P2 STG.E.U8 desc[UR36][R10.64+0x41], R25 ;  /* 0x000041190a00a986 */ /* 0x0007e2000c101124 */
[C---:B------:R-:W-:Y:S02]  /*6250*/  ISETP.LT.OR P2, PT, R3.reuse, 0x49, !P1 ;  /* 0x000000490300780c */ /* 0x040fe40004f41670 */
[C---:B------:R-:W-:Y:S01]  /*6260*/  ISETP.LT.OR P1, PT, R3.reuse, 0x4a, !P1 ;  /* 0x0000004a0300780c */ /* 0x040fe20004f21670 */
[----:B------:R3:W-:Y:S01]  /*6270*/  @!P5 STG.E.U8 desc[UR36][R10.64+0x40], R21 ;  /* 0x000040150a00d986 */ /* 0x0007e2000c101124 */
[----:B------:R-:W-:Y:S01]  /*6280*/  ISETP.LT.OR P5, PT, R3, 0x49, !P0 ;  /* 0x000000490300780c */ /* 0x000fe200047a1670 */
[----:B------:R-:W-:Y:S01]  /*6290*/  @!P4 IMAD R27, R27, R23, RZ ;  /* 0x000000171b1bc224 */ /* 0x000fe200078e02ff */
[----:B------:R-:W-:-:S03]  /*62a0*/  ISETP.LT.OR P0, PT, R3, 0x4a, !P0 ;  /* 0x0000004a0300780c */ /* 0x000fc60004701670 */
[-C--:B------:R-:W-:Y:S01]  /*62b0*/  @!P3 IMAD R3, R26, R23.reuse, RZ ;  /* 0x000000171a03b224 */ /* 0x080fe200078e02ff */
[----:B------:R3:W-:Y:S03]  /*62c0*/  @!P4 STG.E.U8 desc[UR36][R8.64+0x41], R27 ;  /* 0x0000411b0800c986 */ /* 0x0007e6000c101124 */
[-C--:B-1----:R-:W-:Y:S01]  /*62d0*/  @!P2 IMAD R5, R28, R23.reuse, RZ ;  /* 0x000000171c05a224 */ /* 0x082fe200078e02ff */
[----:B------:R3:W-:Y:S01]  /*62e0*/  @!P3 STG.E.U8 desc[UR36][R8.64+0x40], R3 ;  /* 0x000040030800b986 */ /* 0x0007e2000c101124 */
[-C--:B------:R-:W-:Y:S02]  /*62f0*/  @!P1 IMAD R29, R29, R23.reuse, RZ ;  /* 0x000000171d1d9224 */ /* 0x080fe400078e02ff */
[-C--:B0-----:R-:W-:Y:S01]  /*6300*/  @!P5 IMAD R7, R30, R23.reuse, RZ ;  /* 0x000000171e07d224 */ /* 0x081fe200078e02ff */
[----:B------:R3:W-:Y:S01]  /*6310*/  @!P2 STG.E.U8 desc[UR36][R10.64+0x48], R5 ;  /* 0x000048050a00a986 */ /* 0x0007e2000c101124 */
[----:B------:R-:W-:-:S03]  /*6320*/  @!P0 IMAD R31, R31, R23, RZ ;  /* 0x000000171f1f8224 */ /* 0x000fc600078e02ff */
[----:B------:R3:W-:Y:S04]  /*6330*/  @!P1 STG.E.U8 desc[UR36][R10.64+0x49], R29 ;  /* 0x0000491d0a009986 */ /* 0x0007e8000c101124 */
[----:B------:R3:W-:Y:S04]  /*6340*/  @!P5 STG.E.U8 desc[UR36][R8.64+0x48], R7 ;  /* 0x000048070800d986 */ /* 0x0007e8000c101124 */
[----:B------:R3:W-:Y:S02]  /*6350*/  @!P0 STG.E.U8 desc[UR36][R8.64+0x49], R31 ;  /* 0x0000491f08008986 */ /* 0x0007e4000c101124 */
.L_x_191:
[----:B------:R-:W-:Y:S05]  /*6360*/  BSYNC B0 ;  /* 0x0000000000007941 */ /* 0x000fea0003800000 */
.L_x_29:
[----:B------:R-:W-:Y:S01]  /*6370*/  ULDC UR4, c[0x0][0xc] ;  /* 0x0000030000047ab9 */ /* 0x000fe20000000800 */
[----:B------:R-:W-:Y:S01]  /*6380*/  ULDC UR5, c[0x0][0x10] ;  /* 0x0000040000057ab9 */ /* 0x000fe20000000800 */
[----:B---3--:R-:W3:Y:S01]  /*6390*/  LDC R3, c[0x0][0x14] ;  /* 0x00000500ff037b82 */ /* 0x008ee20000000800 */
[----:B------:R-:W-:Y:S01]  /*63a0*/  UIMAD.WIDE.U32 UR4, UR4, UR5, URZ ;  /* 0x00000005040472a5 */ /* 0x000fe2000f8e003f */
[----:B------:R-:W-:Y:S02]  /*63b0*/  IMAD.MOV.U32 R107, RZ, RZ, -0x1 ;  /* 0xffffffffff6b7424 */ /* 0x000fe400078e00ff */
[----:B------:R-:W-:-:S03]  /*63c0*/  IMAD.MOV.U32 R22, RZ, RZ, -0x1 ;  /* 0xffffffffff167424 */ /* 0x000fc600078e00ff */
[----:B---3--:R-:W-:-:S04]  /*63d0*/  IMAD.WIDE.U32 R16, R3, UR4, R16 ;  /* 0x0000000403107c25 */ /* 0x008fc8000f8e0010 */
[----:B------:R-:W-:Y:S01]  /*63e0*/  IMAD R3, R3, UR5, RZ ;  /* 0x0000000503037c24 */ /* 0x000fe2000f8e02ff */
[----:B------:R-:W-:Y:S02]  /*63f0*/  ULDC.64 UR4, c[0x0][0x650] ;  /* 0x0001940000047ab9 */ /* 0x000fe40000000a00 */
[----:B------:R-:W-:Y:S01]  /*6400*/  ISETP.GE.U32.AND P0, PT, R16, UR4, PT ;  /* 0x0000000410007c0c */ /* 0x000fe2000bf06070 */
[--C-:B------:R-:W-:Y:S01]  /*6410*/  IMAD.IADD R17, R17, 0x1, R3.reuse ;  /* 0x0000000111117824 */ /* 0x100fe200078e0203 */
[----:B------:R-:W-:-:S04]  /*6420*/  PRMT R3, RZ, 0x7610, R3 ;  /* 0x00007610ff037816 */ /* 0x000fc80000000003 */
[----:B------:R-:W-:-:S13]  /*6430*/  ISETP.GE.U32.AND.EX P0, PT, R17, UR5, PT, P0 ;  /* 0x0000000511007c0c */ /* 0x000fda000bf06100 */
[----:B------:R-:W-:Y:S05]  /*6440*/  @P0 BRA `(.L_x_192) ;  /* 0x0000000400640947 */ /* 0x000fea0003800000 */
[----:B------:R-:W3:Y:S01]  /*6450*/  S2R R12, SR_CTAID.X ;  /* 0x00000000000c7919 */ /* 0x000ee20000002500 */
[----:B------:R-:W1:Y:S01]  /*6460*/  LDC.64 R10, c[0x0][0x628] ;  /* 0x00018a00ff0a7b82 */ /* 0x000e620000000a00 */
[----:B------:R-:W-:Y:S01]  /*6470*/  ULDC UR4, c[0x0][0x150] ;  /* 0x0000540000047ab9 */ /* 0x000fe20000000800 */
[----:B0-----:R-:W-:Y:S01]  /*6480*/  IMAD.MOV.U32 R8, RZ, RZ, R16 ;  /* 0x000000ffff087224 */ /* 0x001fe200078e0010 */
[----:B------:R-:W0:Y:S01]  /*6490*/  S2R R24, SR_CTAID.Y ;  /* 0x0000000000187919 */ /* 0x000e220000002600 */
[----:B------:R-:W-:-:S04]  /*64a0*/  IMAD.MOV.U32 R9, RZ, RZ, R17 ;  /* 0x000000ffff097224 */ /* 0x000fc800078e0011 */
[----:B------:R-:W0:Y:S08]  /*64b0*/  LDC R21, c[0x0][0x144] ;  /* 0x00005100ff157b82 */ /* 0x000e300000000800 */
[----:B------:R-:W0:Y:S08]  /*64c0*/  LDC R0, c[0x0][0x630] ;  /* 0x00018c00ff007b82 */ /* 0x000e300000000800 */
[----:B------:R-:W0:Y:S01]  /*64d0*/  LDC.64 R14, c[0x0][0x620] ;  /* 0x00018800ff0e7b82 */ /* 0x000e220000000a00 */
[----:B-1----:R-:W-:-:S04]  /*64e0*/  ISETP.NE.U32.AND P0, PT, R10, RZ, PT ;  /* 0x000000ff0a00720c */ /* 0x002fc80003f05070 */
[----:B------:R-:W-:Y:S02]  /*64f0*/  ISETP.NE.AND.EX P0, PT, R11, RZ, PT, P0 ;  /* 0x000000ff0b00720c */ /* 0x000fe40003f05300 */
[----:B---3--:R-:W-:-:S05]  /*6500*/  I2FP.F32.U32 R3, R12 ;  /* 0x0000000c00037245 */ /* 0x008fca0000201000 */
[----:B------:R-:W-:-:S04]  /*6510*/  FMUL R3, R3, UR4 ;  /* 0x0000000403037c20 */ /* 0x000fc80008400000 */
[----:B------:R1:W3:Y:S02]  /*6520*/  F2I.U32.TRUNC.NTZ R20, R3 ;  /* 0x0000000300147305 */ /* 0x0002e4000020f000 */
[----:B------:R-:W-:Y:S05]  /*6530*/  @!P0 BRA `(.L_x_193) ;  /* 0x0000000000288947 */ /* 0x000fea0003800000 */
[----:B-1----:R-:W1:Y:S02]  /*6540*/  LDC R3, c[0x0][0x634] ;  /* 0x00018d00ff037b82 */ /* 0x002e640000000800 */
[----:B-1----:R-:W-:-:S05]  /*6550*/  IADD3 R3, P0, R16, R3, RZ ;  /* 0x0000000310037210 */ /* 0x002fca0007f1e0ff */
[----:B------:R-:W-:-:S04]  /*6560*/  IMAD.X R13, RZ, RZ, R17, P0 ;  /* 0x000000ffff0d7224 */ /* 0x000fc800000e0611 */
[----:B------:R-:W-:-:S04]  /*6570*/  IMAD.WIDE.U32 R4, R13, R10, RZ ;  /* 0x0000000a0d047225 */ /* 0x000fc800078e00ff */
[----:B----4-:R-:W-:-:S04]  /*6580*/  IMAD.WIDE.U32 R6, P0, R3, R11, R4 ;  /* 0x0000000b03067225 */ /* 0x010fc80007800004 */
[----:B------:R-:W-:-:S04]  /*6590*/  IMAD.WIDE.U32 R4, R3, R10, RZ ;  /* 0x0000000a03047225 */ /* 0x000fc800078e00ff */
[----:B------:R-:W-:Y:S01]  /*65a0*/  IMAD.X R9, RZ, RZ, RZ, P0 ;  /* 0x000000ffff097224 */ /* 0x000fe200000e06ff */
[----:B------:R-:W-:Y:S01]  /*65b0*/  IADD3 RZ, P0, R5, R6, RZ ;  /* 0x0000000605ff7210 */ /* 0x000fe20007f1e0ff */
[----:B------:R-:W-:-:S04]  /*65c0*/  IMAD.MOV.U32 R8, RZ, RZ, R7 ;  /* 0x000000ffff087224 */ /* 0x000fc800078e0007 */
[----:B------:R-:W-:-:S08]  /*65d0*/  IMAD.WIDE.U32.X R8, R13, R11, R8, P0 ;  /* 0x0000000b0d087225 */ /* 0x000fd000000e0408 */
.L_x_193:
[----:B------:R-:W2:Y:S01]  /*65e0*/  LDC.64 R28, c[0x0][0x640] ;  /* 0x00019000ff1c7b82 */ /* 0x000ea20000000a00 */
[-CC-:B0-----:R-:W-:Y:S01]  /*65f0*/  SHF.R.U64 R22, R8, R0.reuse, R9.reuse ;  /* 0x0000000008167219 */ /* 0x181fe20000001209 */
[----:B---3--:R-:W-:Y:S01]  /*6600*/  IMAD.MOV R20, RZ, RZ, -R20 ;  /* 0x000000ffff147224 */ /* 0x008fe200078e0a14 */
[----:B------:R-:W-:Y:S01]  /*6610*/  SHF.R.U32.HI R0, RZ, R0, R9 ;  /* 0x00000000ff007219 */ /* 0x000fe20000011609 */
[----:B------:R-:W-:Y:S01]  /*6620*/  ULDC UR4, c[0x0][0x154] ;  /* 0x0000550000047ab9 */ /* 0x000fe20000000800 */
[----:B-1----:R-:W-:Y:S01]  /*6630*/  IADD3 R3, P0, RZ, -R22, RZ ;  /* 0x80000016ff037210 */ /* 0x002fe20007f1e0ff */
[----:B------:R-:W-:Y:S02]  /*6640*/  IMAD R21, R21, R20, R12 ;  /* 0x0000001415157224 */ /* 0x000fe400078e020c */
[----:B----4-:R-:W0:Y:S01]  /*6650*/  LDC R6, c[0x0][0x618] ;  /* 0x00018600ff067b82 */ /* 0x010e220000000800 */
[----:B------:R-:W-:Y:S02]  /*6660*/  IMAD.MOV.U32 R7, RZ, RZ, 0x1 ;  /* 0x00000001ff077424 */ /* 0x000fe400078e00ff */
[----:B------:R-:W-:-:S04]  /*6670*/  IMAD.X R5, RZ, RZ, ~R0, P0 ;  /* 0x000000ffff057224 */ /* 0x000fc800000e0e00 */
[-C--:B------:R-:W-:Y:S01]  /*6680*/  IMAD R0, R5, R14.reuse, RZ ;  /* 0x0000000e05007224 */ /* 0x080fe200078e02ff */
[----:B------:R-:W1:Y:S01]  /*6690*/  LDC R8, c[0x0][0x608] ;  /* 0x00018200ff087b82 */ /* 0x000e620000000800 */
[----:B------:R-:W-:-:S04]  /*66a0*/  IMAD.WIDE.U32 R4, R3, R14, R16 ;  /* 0x0000000e03047225 */ /* 0x000fc800078e0010 */
[----:B------:R-:W-:Y:S01]  /*66b0*/  IMAD R3, R3, R15, R0 ;  /* 0x0000000f03037224 */ /* 0x000fe200078e0200 */
[----:B------:R-:W-:Y:S02]  /*66c0*/  I2FP.F32.U32 R0, R24 ;  /* 0x0000001800007245 */ /* 0x000fe40000201000 */
[----:B------:R-:W3:Y:S01]  /*66d0*/  LDC R26, c[0x0][0x658] ;  /* 0x00019600ff1a7b82 */ /* 0x000ee20000000800 */
[----:B------:R-:W-:Y:S01]  /*66e0*/  IMAD.IADD R3, R5, 0x1, R3 ;  /* 0x0000000105037824 */ /* 0x000fe200078e0203 */
[----:B--2---:R-:W-:Y:S01]  /*66f0*/  ISETP.NE.U32.AND P0, PT, R28, RZ, PT ;  /* 0x000000ff1c00720c */ /* 0x004fe20003f05070 */
[----:B------:R-:W-:Y:S01]  /*6700*/  FMUL R0, R0, UR4 ;  /* 0x0000000400007c20 */ /* 0x000fe20008400000 */
[----:B------:R-:W-:Y:S02]  /*6710*/  IMAD.MOV.U32 R5, RZ, RZ, -0x1 ;  /* 0xffffffffff057424 */ /* 0x000fe400078e00ff */
[----:B------:R-:W-:Y:S01]  /*6720*/  ISETP.NE.AND.EX P0, PT, R29, RZ, PT, P0 ;  /* 0x000000ff1d00720c */ /* 0x000fe20003f05300 */
[----:B------:R2:W4:Y:S01]  /*6730*/  F2I.U32.TRUNC.NTZ R13, R0 ;  /* 0x00000000000d7305 */ /* 0x000522000020f000 */
[----:B------:R-:W2:Y:S01]  /*6740*/  LDC R15, c[0x0][0x148] ;  /* 0x00005200ff0f7b82 */ /* 0x000ea20000000800 */
[----:B0-----:R-:W-:-:S02]  /*6750*/  SHF.R.U64 R12, R4, R6, R3 ;  /* 0x00000006040c7219 */ /* 0x001fc40000001203 */
[----:B------:R-:W-:-:S05]  /*6760*/  SHF.R.U32.HI R3, RZ, R6, R3 ;  /* 0x00000006ff037219 */ /* 0x000fca0000011603 */
[----:B------:R-:W0:Y:S01]  /*6770*/  LDC R20, c[0x0][0x600] ;  /* 0x00018000ff147b82 */ /* 0x000e220000000800 */
[-CC-:B-1----:R-:W-:Y:S02]  /*6780*/  SHF.R.U64 R10, R12, R8.reuse, R3.reuse ;  /* 0x000000080c0a7219 */ /* 0x182fe40000001203 */
[----:B------:R-:W-:-:S05]  /*6790*/  SHF.R.U32.HI R3, RZ, R8, R3 ;  /* 0x00000008ff037219 */ /* 0x000fca0000011603 */
[----:B------:R-:W1:Y:S01]  /*67a0*/  LDC R27, c[0x0][0x648] ;  /* 0x00019200ff1b7b82 */ /* 0x000e620000000800 */
[-C--:B---3--:R-:W-:Y:S02]  /*67b0*/  SHF.L.U32 R4, R5, R26.reuse, RZ ;  /* 0x0000001a05047219 */ /* 0x088fe400000006ff */
[-CC-:B------:R-:W-:Y:S02]  /*67c0*/  SHF.R.U64 R14, R10, R26.reuse, R3.reuse ;  /* 0x0000001a0a0e7219 */ /* 0x180fe40000001203 */
[----:B------:R-:W-:Y:S02]  /*67d0*/  SHF.R.U32.HI R5, RZ, R26, R3 ;  /* 0x0000001aff057219 */ /* 0x000fe40000011603 */
[----:B------:R-:W-:Y:S01]  /*67e0*/  LOP3.LUT R25, RZ, R4, RZ, 0x33, !PT ;  /* 0x00000004ff197212 */ /* 0x000fe200078e33ff */
[----:B------:R-:W3:Y:S01]  /*67f0*/  LDC R30, c[0x0][0x638] ;  /* 0x00018e00ff1e7b82 */ /* 0x000ee20000000800 */
[----:B------:R-:W-:Y:S01]  /*6800*/  SHF.L.U32 R26, R7, R26, RZ ;  /* 0x0000001a071a7219 */ /* 0x000fe200000006ff */
[----:B------:R-:W-:-:S06]  /*6810*/  IMAD.MOV.U32 R4, RZ, RZ, R14 ;  /* 0x000000ffff047224 */ /* 0x000fcc00078e000e */
[----:B------:R-:W0:Y:S01]  /*6820*/  LDC R31, c[0x0][0x610] ;  /* 0x00018400ff1f7b82 */ /* 0x000e220000000800 */
[----:B----4-:R-:W-:Y:S05]  /*6830*/  @!P0 BRA `(.L_x_194) ;  /* 0x0000000000288947 */ /* 0x010fea0003800000 */
[----:B------:R-:W4:Y:S02]  /*6840*/  LDC R3, c[0x0][0x64c] ;  /* 0x00019300ff037b82 */ /* 0x000f240000000800 */
[----:B----4-:R-:W-:-:S05]  /*6850*/  IADD3 R3, P0, R14, R3, RZ ;  /* 0x000000030e037210 */ /* 0x010fca0007f1e0ff */
        /* <DEDUP_REMOVED lines=8> */
.L_x_194:
[----:B------:R-:W-:Y:S01]  /*68e0*/  ISETP.NE.AND P0, PT, R2, 0x1, PT ;  /* 0x000000010200780c */ /* 0x000fe20003f05270 */
[----:B0-----:R-:W-:Y:S01]  /*68f0*/  VIADD R7, R20, 0xffffffff ;  /* 0xffffffff14077836 */ /* 0x001fe20000000000 */
[----:B-12---:R-:W-:Y:S01]  /*6900*/  SHF.R.U64 R0, R4, R27, R5 ;  /* 0x0000001b04007219 */ /* 0x006fe20000001205 */
[----:B------:R-:W-:Y:S01]  /*6910*/  IMAD.MOV R13, RZ, RZ, -R13 ;  /* 0x000000ffff0d7224 */ /* 0x000fe200078e0a0d */
[----:B------:R-:W-:Y:S01]  /*6920*/  LOP3.LUT R5, R10, R25, RZ, 0xc0, !PT ;  /* 0x000000190a057212 */ /* 0x000fe200078ec0ff */
[----:B------:R-:W-:Y:S01]  /*6930*/  IMAD.MOV.U32 R4, RZ, RZ, 0x1 ;  /* 0x00000001ff047424 */ /* 0x000fe200078e00ff */
[----:B------:R-:W-:Y:S01]  /*6940*/  LOP3.LUT R12, R12, R7, RZ, 0xc0, !PT ;  /* 0x000000070c0c7212 */ /* 0x000fe200078ec0ff */
[----:B------:R-:W-:Y:S02]  /*6950*/  IMAD.MOV R3, RZ, RZ, -R0 ;  /* 0x000000ffff037224 */ /* 0x000fe400078e0a00 */
[----:B------:R-:W-:Y:S02]  /*6960*/  IMAD R0, R26, R0, R5 ;  /* 0x000000001a007224 */ /* 0x000fe400078e0205 */
[----:B---3--:R-:W-:-:S02]  /*6970*/  IMAD R3, R3, R30, R14 ;  /* 0x0000001e03037224 */ /* 0x008fc400078e020e */
[----:B------:R-:W-:Y:S02]  /*6980*/  @P0 IMAD R21, R15, R13, R24 ;  /* 0x0000000d0f150224 */ /* 0x000fe400078e0218 */
[----:B------:R-:W-:Y:S01]  /*6990*/  IMAD R5, R3, R20, R12 ;  /* 0x0000001403057224 */ /* 0x000fe200078e020c */
[----:B------:R-:W-:Y:S01]  /*69a0*/  PRMT R3, R4, 0x7610, R3 ;  /* 0x0000761004037816 */ /* 0x000fe20000000003 */
[----:B------:R-:W-:-:S05]  /*69b0*/  IMAD R0, R0, R31, R21 ;  /* 0x0000001f00007224 */ /* 0x000fca00078e0215 */
[----:B------:R-:W-:Y:S02]  /*69c0*/  SEL R107, R5, R0, !P0 ;  /* 0x00000000056b7207 */ /* 0x000fe40004000000 */
[----:B------:R-:W-:-:S07]  /*69d0*/  SEL R0, R0, R5, !P0 ;  /* 0x0000000500007207 */ /* 0x000fce0004000000 */
.L_x_192:
[----:B------:R-:W-:Y:S01]  /*69e0*/  LOP3.LUT P0, RZ, R3, 0xff, RZ, 0xc0, !PT ;  /* 0x000000ff03ff7812 */ /* 0x000fe2000780c0ff */
[----:B------:R-:W-:-:S12]  /*69f0*/  IMAD.MOV.U32 R106, RZ, RZ, R0 ;  /* 0x000000ffff6a7224 */ /* 0x000fd800078e0000 */
[----:B------:R-:W-:Y:S05]  /*6a00*/  @P0 BRA `(.L_x_195) ;  /* 0xffffffa400dc0947 */ /* 0x000fea000383ffff */
[----:B------:R-:W-:Y:S05]  /*6a10*/  EXIT ;  /* 0x000000000000794d */ /* 0x000fea0003800000 */
.L_x_4:
[----:B0-----:R-:W-:Y:S01]  /*6a20*/  ULDC.64 UR4, c[0x0][0x650] ;  /* 0x0001940000047ab9 */ /* 0x001fe20000000a00 */
        /* <DEDUP_REMOVED lines=25> */
.L_x_197:
[--C-:B------:R-:W-:Y:S01]  /*6bc0*/  SHF.R.U64 R12, R10, R14, R11.reuse ;  /* 0x0000000e0a0c7219 */ /* 0x100fe2000000120b */
[----:B------:R-:W0:Y:S01]  /*6bd0*/  LDC R22, c[0x0][0x618] ;  /* 0x00018600ff167b82 */ /* 0x000e220000000800 */
[----:B------:R-:W-:Y:S01]  /*6be0*/  I2FP.F32.U32 R6, R4 ;  /* 0x0000000400067245 */ /* 0x000fe20000201000 */
[----:B------:R-:W-:Y:S01]  /*6bf0*/  ULDC UR4, c[0x0][0x150] ;  /* 0x0000540000047ab9 */ /* 0x000fe20000000800 */
[----:B------:R-:W-:Y:S02]  /*6c00*/  SHF.R.U32.HI R5, RZ, R14, R11 ;  /* 0x0000000eff057219 */ /* 0x000fe4000001160b */
[----:B------:R-:W-:Y:S01]  /*6c10*/  IADD3 R9, P0, RZ, -R12, RZ ;  /* 0x8000000cff097210 */ /* 0x000fe20007f1e0ff */
[----:B------:R-:W-:Y:S01]  /*6c20*/  FMUL R11, R6, UR4 ;  /* 0x00000004060b7c20 */ /* 0x000fe20008400000 */
[----:B------:R-:W-:Y:S01]  /*6c30*/  ULDC UR4, c[0x0][0x154] ;  /* 0x0000550000047ab9 */ /* 0x000fe20000000800 */
[----:B------:R-:W1:Y:S02]  /*6c40*/  LDC.64 R24, c[0x0][0x640] ;  /* 0x00019000ff187b82 */ /* 0x000e640000000a00 */
[----:B------:R-:W-:-:S02]  /*6c50*/  IMAD.X R5, RZ, RZ, ~R5, P0 ;  /* 0x000000ffff057224 */ /* 0x000fc400000e0e05 */
[----:B------:R-:W2:Y:S01]  /*6c60*/  F2I.U32.TRUNC.NTZ R11, R11 ;  /* 0x0000000b000b7305 */ /* 0x000ea2000020f000 */
[----:B------:R-:W-:-:S03]  /*6c70*/  IMAD.WIDE.U32 R6, R9, R20, R16 ;  /* 0x0000001409067225 */ /* 0x000fc600078e0010 */
[----:B------:R-:W3:Y:S01]  /*6c80*/  LDC R13, c[0x0][0x144] ;  /* 0x00005100ff0d7b82 */ /* 0x000ee20000000800 */
[----:B------:R-:W-:-:S04]  /*6c90*/  IMAD R8, R5, R20, RZ ;  /* 0x0000001405087224 */ /* 0x000fc800078e02ff */
[----:B------:R-:W-:Y:S02]  /*6ca0*/  IMAD R5, R9, R21, R8 ;  /* 0x0000001509057224 */ /* 0x000fe400078e0208 */
[----:B------:R-:W-:Y:S01]  /*6cb0*/  IMAD.MOV.U32 R8, RZ, RZ, -0x1 ;  /* 0xffffffffff087424 */ /* 0x000fe200078e00ff */
[----:B------:R-:W4:Y:S01]  /*6cc0*/  LDC R14, c[0x0][0x608] ;  /* 0x00018200ff0e7b82 */ /* 0x000f220000000800 */
[----:B------:R-:W-:Y:S01]  /*6cd0*/  IMAD.IADD R5, R7, 0x1, R5 ;  /* 0x0000000107057824 */ /* 0x000fe200078e0205 */
[----:B------:R-:W-:-:S04]  /*6ce0*/  I2FP.F32.U32 R7, R3 ;  /* 0x0000000300077245 */ /* 0x000fc80000201000 */
[-C--:B0-----:R-:W-:Y:S01]  /*6cf0*/  SHF.R.U64 R10, R6, R22.reuse, R5 ;  /* 0x00000016060a7219 */ /* 0x081fe20000001205 */
[----:B--2---:R-:W-:Y:S01]  /*6d00*/  IMAD.MOV R6, RZ, RZ, -R11 ;  /* 0x000000ffff067224 */ /* 0x004fe200078e0a0b */
[----:B------:R-:W0:Y:S01]  /*6d10*/  LDC R9, c[0x0][0x658] ;  /* 0x00019600ff097b82 */ /* 0x000e220000000800 */
[----:B-1----:R-:W-:Y:S01]  /*6d20*/  ISETP.NE.U32.AND P0, PT, R24, RZ, PT ;  /* 0x000000ff1800720c */ /* 0x002fe20003f05070 */
[----:B------:R-:W-:Y:S01]  /*6d30*/  FMUL R7, R7, UR4 ;  /* 0x0000000407077c20 */ /* 0x000fe20008400000 */
[----:B------:R-:W-:Y:S02]  /*6d40*/  SHF.R.U32.HI R5, RZ, R22, R5 ;  /* 0x00000016ff057219 */ /* 0x000fe40000011605 */
[----:B------:R-:W-:-:S03]  /*6d50*/  ISETP.NE.AND.EX P0, PT, R25, RZ, PT, P0 ;  /* 0x000000ff1900720c */ /* 0x000fc60003f05300 */
[----:B------:R-:W1:Y:S01]  /*6d60*/  LDC R20, c[0x0][0x148] ;  /* 0x00005200ff147b82 */ /* 0x000e620000000800 */
[----:B---3--:R-:W-:Y:S02]  /*6d70*/  IMAD R23, R13, R6, R4 ;  /* 0x000000060d177224 */ /* 0x008fe400078e0204 */
[----:B------:R-:W-:-:S05]  /*6d80*/  IMAD.MOV.U32 R6, RZ, RZ, 0x1 ;  /* 0x00000001ff067424 */ /* 0x000fca00078e00ff */
[----:B------:R-:W2:Y:S01]  /*6d90*/  LDC R21, c[0x0][0x600] ;  /* 0x00018000ff157b82 */ /* 0x000ea20000000800 */
[-CC-:B----4-:R-:W-:Y:S02]  /*6da0*/  SHF.R.U64 R13, R10, R14.reuse, R5.reuse ;  /* 0x0000000e0a0d7219 */ /* 0x190fe40000001205 */
[----:B------:R-:W-:Y:S02]  /*6db0*/  SHF.R.U32.HI R4, RZ, R14, R5 ;  /* 0x0000000eff047219 */ /* 0x000fe40000011605 */
[----:B------:R3:W4:Y:S03]  /*6dc0*/  F2I.U32.TRUNC.NTZ R14, R7 ;  /* 0x00000007000e7305 */ /* 0x000726000020f000 */
[----:B------:R-:W1:Y:S01]  /*6dd0*/  LDC R26, c[0x0][0x648] ;  /* 0x00019200ff1a7b82 */ /* 0x000e620000000800 */
[-C--:B0-----:R-:W-:Y:S02]  /*6de0*/  SHF.R.U64 R15, R13, R9.reuse, R4 ;  /* 0x000000090d0f7219 */ /* 0x081fe40000001204 */
[----:B------:R-:W-:-:S02]  /*6df0*/  SHF.L.U32 R8, R8, R9, RZ ;  /* 0x0000000908087219 */ /* 0x000fc400000006ff */
[-C--:B------:R-:W-:Y:S01]  /*6e00*/  SHF.R.U32.HI R5, RZ, R9.reuse, R4 ;  /* 0x00000009ff057219 */ /* 0x080fe20000011604 */
[----:B------:R-:W-:Y:S01]  /*6e10*/  IMAD.MOV.U32 R4, RZ, RZ, R15 ;  /* 0x000000ffff047224 */ /* 0x000fe200078e000f */
[----:B------:R-:W-:Y:S01]  /*6e20*/  SHF.L.U32 R22, R6, R9, RZ ;  /* 0x0000000906167219 */ /* 0x000fe200000006ff */
[----:B------:R-:W0:Y:S01]  /*6e30*/  LDC R27, c[0x0][0x638] ;  /* 0x00018e00ff1b7b82 */ /* 0x000e220000000800 */
[----:B------:R-:W-:-:S07]  /*6e40*/  LOP3.LUT R28, RZ, R8, RZ, 0x33, !PT ;  /* 0x00000008ff1c7212 */ /* 0x000fce00078e33ff */
        /* <DEDUP_REMOVED lines=12> */
.L_x_198:
[----:B------:R-:W-:Y:S01]  /*6f10*/  ISETP.NE.AND P0, PT, R2, 0x1, PT ;  /* 0x000000010200780c */ /* 0x000fe20003f05270 */
[----:B--2---:R-:W-:Y:S01]  /*6f20*/  VIADD R7, R21, 0xffffffff ;  /* 0xffffffff15077836 */ /* 0x004fe20000000000 */
[----:B-1----:R-:W-:Y:S01]  /*6f30*/  SHF.R.U64 R5, R4, R26, R5 ;  /* 0x0000001a04057219 */ /* 0x002fe20000001205 */
[----:B------:R-:W-:Y:S01]  /*6f40*/  IMAD.MOV R14, RZ, RZ, -R14 ;  /* 0x000000ffff0e7224 */ /* 0x000fe200078e0a0e */
[----:B------:R-:W-:Y:S01]  /*6f50*/  LOP3.LUT R4, R13, R28, RZ, 0xc0, !PT ;  /* 0x0000001c0d047212 */ /* 0x000fe200078ec0ff */
[----:B------:R-:W-:Y:S01]  /*6f60*/  IMAD.MOV.U32 R8, RZ, RZ, R12 ;  /* 0x000000ffff087224 */ /* 0x000fe200078e000c */
[----:B------:R-:W-:Y:S01]  /*6f70*/  LOP3.LUT R10, R10, R7, RZ, 0xc0, !PT ;  /* 0x000000070a0a7212 */ /* 0x000fe200078ec0ff */
[----:B------:R-:W-:Y:S02]  /*6f80*/  IMAD.MOV R6, RZ, RZ, -R5 ;  /* 0x000000ffff067224 */ /* 0x000fe400078e0a05 */
[----:B------:R-:W-:-:S04]  /*6f90*/  IMAD R4, R22, R5, R4 ;  /* 0x0000000516047224 */ /* 0x000fc800078e0204 */
[----:B------:R-:W-:Y:S02]  /*6fa0*/  @P0 IMAD R23, R20, R14, R3 ;  /* 0x0000000e14170224 */ /* 0x000fe400078e0203 */
[----:B0-----:R-:W-:Y:S02]  /*6fb0*/  IMAD R3, R6, R27, R15 ;  /* 0x0000001b06037224 */ /* 0x001fe400078e020f */
[----:B------:R-:W-:Y:S02]  /*6fc0*/  IMAD R7, R4, R29, R23 ;  /* 0x0000001d04077224 */ /* 0x000fe400078e0217 */
[----:B------:R-:W-:Y:S02]  /*6fd0*/  IMAD R4, R3, R21, R10 ;  /* 0x0000001503047224 */ /* 0x000fe400078e020a */
[----:B------:R-:W-:-:S03]  /*6fe0*/  IMAD.MOV.U32 R6, RZ, RZ, 0x1 ;  /* 0x00000001ff067424 */ /* 0x000fc600078e00ff */
[----:B------:R-:W-:Y:S02]  /*6ff0*/  SEL R9, R4, R7, !P0 ;  /* 0x0000000704097207 */ /* 0x000fe40004000000 */
[----:B------:R-:W-:-:S07]  /*7000*/  SEL R7, R7, R4, !P0 ;  /* 0x0000000407077207 */ /* 0x000fce0004000000 */
.L_x_196:
[----:B------:R-:W-:-:S08]  /*7010*/  NOP ;  /* 0x0000000000007918 */ /* 0x000fd00000000000 */
[----:B------:R-:W0:-:S00]  /*7020*/  USETMAXREG.DEALLOC.CTAPOOL 0x28 ;  /* 0x00000028000079c8 */ /* 0x000e0000080e0500 */
[----:B0-----:R-:W-:-:S13]  /*7030*/  ISETP.NE.AND P0, PT, R0, RZ, PT ;  /* 0x000000ff0000720c */ /* 0x001fda0003f05270 */
[----:B------:R-:W-:Y:S05]  /*7040*/  @P0 EXIT ;  /* 0x000000000000094d */ /* 0x000fea0003800000 */
[----:B------:R-:W-:Y:S01]  /*7050*/  LOP3.LUT P0, RZ, R6, 0xff, RZ, 0xc0, !PT ;  /* 0x000000ff06ff7812 */ /* 0x000fe2000780c0ff */
[----:B------:R-:W-:Y:S02]  /*7060*/  IMAD.MOV.U32 R0, RZ, RZ, 0x1 ;  /* 0x00000001ff007424 */ /* 0x000fe400078e00ff */
[----:B------:R-:W-:-:S10]  /*7070*/  IMAD.MOV.U32 R12, RZ, RZ, RZ ;  /* 0x000000ffff0c7224 */ /* 0x000fd400078e00ff */
[----:B------:R-:W-:Y:S05]  /*7080*/  @!P0 BRA `(.L_x_199) ;  /* 0x0000000c00388947 */ /* 0x000fea0003800000 */
[----:B------:R-:W0:Y:S01]  /*7090*/  LDC R0, c[0x0][0x28c] ;  /* 0x0000a300ff007b82 */ /* 0x000e220000000800 */
[----:B------:R-:W-:Y:S01]  /*70a0*/  ULDC UR5, c[0x0][0x600] ;  /* 0x0001800000057ab9 */ /* 0x000fe20000000800 */
[----:B------:R-:W-:Y:S01]  /*70b0*/  ULDC UR4, c[0x0][0xc] ;  /* 0x0000030000047ab9 */ /* 0x000fe20000000800 */
[----:B------:R-:W-:Y:S01]  /*70c0*/  UIADD3 UR16, UR5, -0x1, URZ ;  /* 0xffffffff05107890 */ /* 0x000fe2000fffe03f */
[C---:B------:R-:W-:Y:S01]  /*70d0*/  LOP3.LUT P2, RZ, R18.reuse, 0x7f, RZ, 0xc0, !PT ;  /* 0x0000007f12ff7812 */ /* 0x040fe2000784c0ff */
[----:B------:R-:W-:Y:S01]  /*70e0*/  ULDC UR6, c[0x0][0x658] ;  /* 0x0001960000067ab9 */ /* 0x000fe20000000800 */
[----:B------:R-:W-:Y:S01]  /*70f0*/  ULDC UR5, c[0x0][0x10] ;  /* 0x0000040000057ab9 */ /* 0x000fe20000000800 */
[----:B------:R-:W-:Y:S01]  /*7100*/  UMOV UR7, 0xffffffff ;  /* 0xffffffff00077882 */ /* 0x000fe20000000000 */
[----:B------:R-:W-:Y:S01]  /*7110*/  UMOV UR8, 0x1 ;  /* 0x0000000100087882 */ /* 0x000fe20000000000 */
[----:B------:R-:W-:Y:S01]  /*7120*/  UIMAD.WIDE.U32 UR4, UR4, UR5, URZ ;  /* 0x00000005040472a5 */ /* 0x000fe2000f8e003f */
[----:B------:R-:W-:Y:S01]  /*7130*/  LOP3.LUT P0, RZ, R18, 0x1f, RZ, 0xc0, !PT ;  /* 0x0000001f12ff7812 */ /* 0x000fe2000780c0ff */
[----:B------:R-:W-:Y:S01]  /*7140*/  USHF.L.U32 UR7, UR7, UR6, URZ ;  /* 0x0000000607077299 */ /* 0x000fe2000800063f */
[----:B------:R-:W-:Y:S01]  /*7150*/  BSSY B0, `(.L_x_199) ;  /* 0x00000c1000007945 */ /* 0x000fe20003800000 */
[----:B------:R-:W-:Y:S01]  /*7160*/  USHF.L.U32 UR18, UR8, UR6, URZ ;  /* 0x0000000608127299 */ /* 0x000fe2000800063f */
[----:B------:R-:W-:Y:S01]  /*7170*/  IMAD.MOV.U32 R13, RZ, RZ, 0x1 ;  /* 0x00000001ff0d7424 */ /* 0x000fe200078e00ff */
[----:B------:R-:W-:Y:S01]  /*7180*/  LOP3.LUT R11, R19, 0x2, RZ, 0xfc, !PT ;  /* 0x00000002130b7812 */ /* 0x000fe200078efcff */
[----:B------:R-:W-:Y:S01]  /*7190*/  ULDC UR6, c[0x0][0x14] ;  /* 0x0000050000067ab9 */ /* 0x000fe20000000800 */
[----:B------:R-:W-:Y:S01]  /*71a0*/  PLOP3.LUT P0, PT, P0, P2, PT, 0x8a, 0x0 ;  /* 0x000000000000781c */ /* 0x000fe20000705172 */
[----:B------:R-:W-:Y:S01]  /*71b0*/  UIMAD.WIDE.U32 UR20, UR4, UR6, URZ ;  /* 0x00000006041472a5 */ /* 0x000fe2000f8e003f */
[----:B------:R-:W-:Y:S01]  /*71c0*/  IMAD.MOV.U32 R12, RZ, RZ, RZ ;  /* 0x000000ffff0c7224 */ /* 0x000fe200078e00ff */
[----:B------:R-:W-:-:S02]  /*71d0*/  UIMAD UR13, UR5, UR6, URZ ;  /* 0x00000006050d72a4 */ /* 0x000fc4000f8e023f */
[----:B------:R-:W-:Y:S01]  /*71e0*/  ULOP3.LUT UR17, URZ, UR7, URZ, 0x33, !UPT ;  /* 0x000000073f117292 */ /* 0x000fe2000f8e333f */
[----:B0-----:R-:W-:Y:S01]  /*71f0*/  VIADD R0, R0, 0x1f ;  /* 0x0000001f00007836 */ /* 0x001fe20000000000 */
[----:B------:R-:W-:Y:S01]  /*7200*/  UIADD3 UR13, UR21, UR13, URZ ;  /* 0x0000000d150d7290 */ /* 0x000fe2000fffe03f */
[----:B------:R-:W-:-:S03]  /*7210*/  ULDC.64 UR22, c[0x0][0x198] ;  /* 0x0000660000167ab9 */ /* 0x000fc60000000a00 */
[----:B------:R-:W-:-:S04]  /*7220*/  SHF.R.S32.HI R3, RZ, 0x1f, R0 ;  /* 0x0000001fff037819 */ /* 0x000fc80000011400 */
[----:B------:R-:W-:Y:S01]  /*7230*/  LEA.HI R3, R3, R0, RZ, 0x5 ;  /* 0x0000000003037211 */ /* 0x000fe200078f28ff */
[----:B------:R-:W-:-:S03]  /*7240*/  IMAD.MOV.U32 R0, RZ, RZ, 0x1 ;  /* 0x00000001ff007424 */ /* 0x000fc600078e00ff */
[----:B------:R-:W-:-:S05]  /*7250*/  SHF.R.S32.HI R3, RZ, 0x5, R3 ;  /* 0x00000005ff037819 */ /* 0x000fca0000011403 */
[----:B------:R-:W-:-:S07]  /*7260*/  VIADD R10, R3, 0x1 ;  /* 0x00000001030a7836 */ /* 0x000fce0000000000 */
.L_x_211:
[----:B------:R-:W-:-:S03]  /*7270*/  UMOV UR4, 0xffffffff ;  /* 0xffffffff00047882 */ /* 0x000fc60000000000 */
[----:B------:R-:W-:Y:S05]  /*7280*/  BRA.DIV UR4, `(.L_x_200) ;  /* 0x0000001a04087947 */ /* 0x000fea000b800000 */
[----:B------:R-:W-:-:S13]  /*7290*/  ELECT P6, URZ, PT ;  /* 0x00000000003f782f */ /* 0x000fda00038c0000 */
.L_x_239:
[----:B------:R-:W0:Y:S01]  /*72a0*/  LDC R4, c[0x0][0x28c] ;  /* 0x0000a300ff047b82 */ /* 0x000e220000000800 */
[----:B------:R-:W-:Y:S01]  /*72b0*/  BSSY B1, `(.L_x_201) ;  /* 0x0000037000017945 */ /* 0x000fe20003800000 */
[----:B0-----:R-:W-:-:S13]  /*72c0*/  ISETP.LT.OR P6, PT, R4, 0x1, !P6 ;  /* 0x000000010400780c */ /* 0x001fda00077c1670 */
[----:B------:R-:W-:Y:S05]  /*72d0*/  @P6 BRA `(.L_x_202) ;  /* 0x0000000000d06947 */ /* 0x000fea0003800000 */
[----:B------:R-:W-:Y:S02]  /*72e0*/  IMAD R15, R9, 0x50, RZ ;  /* 0x00000050090f7824 */ /* 0x000fe400078e02ff */
[----:B------:R-:W-:Y:S02]  /*72f0*/  IMAD.SHL.U32 R18, R7, 0x100, RZ ;  /* 0x0000010007127824 */ /* 0x000fe400078e00ff */
[----:B------:R-:W-:Y:S02]  /*7300*/  IMAD.MOV.U32 R20, RZ, RZ, RZ ;  /* 0x000000ffff147224 */ /* 0x000fe400078e00ff */
[----:B------:R-:W-:Y:S02]  /*7310*/  IMAD.MOV.U32 R4, RZ, RZ, R10 ;  /* 0x000000ffff047224 */ /* 0x000fe400078e000a */
[----:B------:R-:W-:Y:S02]  /*7320*/  IMAD.MOV.U32 R5, RZ, RZ, R0 ;  /* 0x000000ffff057224 */ /* 0x000fe400078e0000 */
[----:B------:R-:W-:-:S07]  /*7330*/  IMAD.MOV.U32 R6, RZ, RZ, R12 ;  /* 0x000000ffff067224 */ /* 0x000fce00078e000c */
.L_x_206:
[----:B------:R-:W0:Y:S01]  /*7340*/  S2R R14, SR_CgaCtaId ;  /* 0x00000000000e7919 */ /* 0x000e220000008800 */
[----:B------:R-:W-:Y:S01]  /*7350*/  MOV R7, 0x400 ;  /* 0x0000040000077802 */ /* 0x000fe20000000f00 */
[----:B------:R-:W1:Y:S03]  /*7360*/  @!P2 LDC R9, c[0x0][0x500] ;  /* 0x00014000ff09ab82 */ /* 0x000e660000000800 */
[----:B0-----:R-:W-:Y:S02]  /*7370*/  LEA R21, R14, R7, 0x18 ;  /* 0x000000070e157211 */ /* 0x001fe400078ec0ff */
[----:B------:R-:W-:-:S03]  /*7380*/  SHF.L.U32 R7, R5, 0x1f, RZ ;  /* 0x0000001f05077819 */ /* 0x000fc600000006ff */
[----:B------:R-:W-:-:S04]  /*7390*/  IMAD R14, R6, 0x8, R21 ;  /* 0x00000008060e7824 */ /* 0x000fc800078e0215 */
[----:B------:R-:W0:Y:S02]  /*73a0*/  SYNCS.PHASECHK.TRANS64.TRYWAIT P1, [R14+URZ+0xa8], R7 ;  /* 0x0000a8070e0075a7 */ /* 0x000e24000802017f */
[----:B01----:R-:W-:Y:S05]  /*73b0*/  @!P1 BRA `(.L_x_203) ;  /* 0x0000001400dc9947 */ /* 0x003fea0003800000 */
.L_x_240:
[----:B0-----:R-:W-:Y:S01]  /*73c0*/  PRMT R7, R11, 0x9910, RZ ;  /* 0x000099100b077816 */ /* 0x001fe200000000ff */
[----:B------:R0:W-:Y:S03]  /*73d0*/  @!P2 SYNCS.ARRIVE.TRANS64 RZ, [R14+URZ], R9 ;  /* 0x000000090effa9a7 */ /* 0x0001e6000800003f */
[----:B------:R-:W-:-:S13]  /*73e0*/  ISETP.NE.AND P1, PT, R7, 0x2, PT ;  /* 0x000000020700780c */ /* 0x000fda0003f25270 */
[----:B0-----:R-:W-:Y:S05]  /*73f0*/  @P1 BRA `(.L_x_204) ;  /* 0x0000000000041947 */ /* 0x001fea0003800000 */
[----:B------:R-:W-:Y:S01]  /*7400*/  BPT.TRAP 0x1 ;  /* 0x000000040000795c */ /* 0x000fe20000300000 */
.L_x_204:
[----:B------:R-:W-:Y:S05]  /*7410*/  @P0 BRA `(.L_x_205) ;  /* 0x0000000000040947 */ /* 0x000fea0003800000 */
[----:B------:R-:W-:Y:S01]  /*7420*/  BPT.TRAP 0x1 ;  /* 0x000000040000795c */ /* 0x000fe20000300000 */
.L_x_205:
[--C-:B------:R-:W-:Y:S01]  /*7430*/  IMAD R7, R6, 0x2000, R21.reuse ;  /* 0x0000200006077824 */ /* 0x100fe200078e0215 */
[----:B------:R-:W-:Y:S01]  /*7440*/  R2UR UR9, R14 ;  /* 0x000000000e0972ca */ /* 0x000fe200000e0000 */
[----:B------:R-:W-:Y:S01]  /*7450*/  IMAD R21, R6, 0xa00, R21 ;  /* 0x00000a0006157824 */ /* 0x000fe200078e0215 */
[----:B------:R-:W-:Y:S01]  /*7460*/  UIADD3 UR4, UP0, UR22, 0xf0, URZ ;  /* 0x000000f016047890 */ /* 0x000fe2000ff1e03f */
[----:B------:R-:W-:Y:S01]  /*7470*/  VIADD R4, R4, 0xffffffff ;  /* 0xffffffff04047836 */ /* 0x000fe20000000000 */
[----:B------:R-:W-:Y:S01]  /*7480*/  R2UR UR5, R7 ;  /* 0x00000000070572ca */ /* 0x000fe200000e0000 */
[----:B------:R-:W-:Y:S01]  /*7490*/  UIADD3 UR24, UP1, UR22, 0x1f0, URZ ;  /* 0x000001f016187890 */ /* 0x000fe2000ff3e03f */
[----:B------:R-:W-:Y:S01]  /*74a0*/  R2UR UR8, R21 ;  /* 0x00000000150872ca */ /* 0x000fe200000e0000 */
[----:B------:R-:W-:Y:S01]  /*74b0*/  VIADD R6, R6, 0x1 ;  /* 0x0000000106067836 */ /* 0x000fe20000000000 */
[----:B------:R-:W-:Y:S01]  /*74c0*/  R2UR UR11, R18 ;  /* 0x00000000120b72ca */ /* 0x000fe200000e0000 */
[----:B------:R-:W-:Y:S01]  /*74d0*/  UIADD3.X UR25, URZ, UR23, URZ, UP1, !UPT ;  /* 0x000000173f197290 */ /* 0x000fe20008ffe43f */
[----:B------:R-:W-:Y:S01]  /*74e0*/  R2UR UR10, R20 ;  /* 0x00000000140a72ca */ /* 0x000fe200000e0000 */
[----:B------:R-:W-:Y:S01]  /*74f0*/  UMOV UR6, 0x0 ;  /* 0x0000000000067882 */ /* 0x000fe20000000000 */
[----:B------:R-:W-:Y:S01]  /*7500*/  R2UR UR12, R8 ;  /* 0x00000000080c72ca */ /* 0x000fe200000e0000 */
[----:B------:R-:W-:Y:S01]  /*7510*/  UMOV UR7, 0x10000000 ;  /* 0x1000000000077882 */ /* 0x000fe20000000000 */
[----:B------:R-:W-:Y:S01]  /*7520*/  R2UR UR19, R15 ;  /* 0x000000000f1372ca */ /* 0x000fe200000e0000 */
[----:B------:R-:W-:Y:S01]  /*7530*/  VIADD R20, R20, 0x20 ;  /* 0x0000002014147836 */ /* 0x000fe20000000000 */
[----:B------:R-:W-:Y:S01]  /*7540*/  ISETP.GT.AND P3, PT, R4, 0x1, PT ;  /* 0x000000010400780c */ /* 0x000fe20003f64270 */
[----:B------:R-:W-:Y:S01]  /*7550*/  UIADD3 UR14, UR5, 0x200, URZ ;  /* 0x00000200050e7890 */ /* 0x000fe2000fffe03f */
[----:B------:R-:W-:Y:S01]  /*7560*/  ISETP.NE.AND P1, PT, R6, 0x15, PT ;  /* 0x000000150600780c */ /* 0x000fe20003f25270 */
[----:B------:R-:W-:-:S02]  /*7570*/  UIADD3.X UR5, URZ, UR23, URZ, UP0, !UPT ;  /* 0x000000173f057290 */ /* 0x000fc400087fe43f */
[----:B------:R-:W-:Y:S01]  /*7580*/  UIADD3 UR15, UR8, 0x2a200, URZ ;  /* 0x0002a200080f7890 */ /* 0x000fe2000fffe03f */
[----:B------:R-:W-:Y:S02]  /*7590*/  SEL R14, RZ, 0x1, P1 ;  /* 0x00000001ff0e7807 */ /* 0x000fe40000800000 */
[----:B------:R-:W-:Y:S01]  /*75a0*/  UMOV UR8, UR14 ;  /* 0x0000000e00087c82 */ /* 0x000fe20008000000 */
[----:B------:R-:W-:Y:S02]  /*75b0*/  SEL R6, R6, RZ, P1 ;  /* 0x000000ff06067207 */ /* 0x000fe40000800000 */
[----:B------:R-:W-:Y:S01]  /*75c0*/  LOP3.LUT R5, R5, R14, RZ, 0x3c, !PT ;  /* 0x0000000e05057212 */ /* 0x000fe200078e3cff */
[----:B------:R0:W-:Y:S02]  /*75d0*/  UTMALDG.3D [UR8], [UR4], desc[UR6] ;  /* 0x00000608040075b4 */ /* 0x0001e40008011000 */
[----:B0-----:R-:W-:Y:S01]  /*75e0*/  UMOV UR8, UR15 ;  /* 0x0000000f00087c82 */ /* 0x001fe20008000000 */
[----:B------:R-:W-:-:S02]  /*75f0*/  UMOV UR11, UR19 ;  /* 0x00000013000b7c82 */ /* 0x000fc40008000000 */
[----:B------:R0:W-:Y:S02]  /*7600*/  UTMALDG.3D [UR8], [UR24], desc[UR6] ;  /* 0x00000608180075b4 */ /* 0x0001e40008011000 */
[----:B0-----:R-:W-:Y:S05]  /*7610*/  @P3 BRA `(.L_x_206) ;  /* 0xfffffffc00483947 */ /* 0x001fea000383ffff */
.L_x_202:
[----:B------:R-:W-:Y:S05]  /*7620*/  BSYNC B1 ;  /* 0x0000000000017941 */ /* 0x000fea0003800000 */
.L_x_201:
[----:B------:R-:W-:Y:S01]  /*7630*/  LOP3.LUT P4, RZ, R13, 0xff, RZ, 0xc0, !PT ;  /* 0x000000ff0dff7812 */ /* 0x000fe2000788c0ff */
[C---:B------:R-:W-:Y:S01]  /*7640*/  IMAD.IADD R12, R3.reuse, 0x1, R12 ;  /* 0x00000001030c7824 */ /* 0x040fe200078e020c */
[----:B------:R-:W-:Y:S01]  /*7650*/  ULDC.64 UR4, c[0x0][0x650] ;  /* 0x0001940000047ab9 */ /* 0x000fe20000000a00 */
[C---:B------:R-:W-:Y:S01]  /*7660*/  ISETP.GE.U32.AND P3, PT, R3.reuse, 0x15, PT ;  /* 0x000000150300780c */ /* 0x040fe20003f66070 */
[----:B------:R-:W-:Y:S01]  /*7670*/  BSSY B1, `(.L_x_207) ;  /* 0x000006c000017945 */ /* 0x000fe20003800000 */
[C---:B------:R-:W-:Y:S01]  /*7680*/  IMAD.WIDE.U32 R4, R12.reuse, -0x79e79e79, RZ ;  /* 0x861861870c047825 */ /* 0x040fe200078e00ff */
[C---:B------:R-:W-:Y:S02]  /*7690*/  ISETP.GT.U32.AND P1, PT, R12.reuse, 0x14, PT ;  /* 0x000000140c00780c */ /* 0x040fe40003f24070 */
[----:B------:R-:W-:Y:S01]  /*76a0*/  PRMT R13, RZ, 0x7610, R13 ;  /* 0x00007610ff0d7816 */ /* 0x000fe2000000000d */
[----:B------:R-:W-:Y:S01]  /*76b0*/  IMAD.IADD R4, R12, 0x1, -R5 ;  /* 0x000000010c047824 */ /* 0x000fe200078e0a05 */
[----:B------:R-:W-:Y:S01]  /*76c0*/  ISETP.LT.U32.AND P1, PT, R3, 0x15, P1 ;  /* 0x000000150300780c */ /* 0x000fe20000f21070 */
[----:B------:R-:W-:-:S02]  /*76d0*/  IMAD.MOV.U32 R9, RZ, RZ, -0x1 ;  /* 0xffffffffff097424 */ /* 0x000fc400078e00ff */
[----:B------:R-:W0:Y:S01]  /*76e0*/  @P4 S2R R7, SR_CgaCtaId ;  /* 0x0000000000074919 */ /* 0x000e220000008800 */
[----:B------:R-:W-:Y:S01]  /*76f0*/  @P4 MOV R6, 0x400 ;  /* 0x0000040000064802 */ /* 0x000fe20000000f00 */
[----:B------:R-:W-:Y:S01]  /*7700*/  IMAD.MOV.U32 R8, RZ, RZ, -0x1 ;  /* 0xffffffffff087424 */ /* 0x000fe200078e00ff */
[----:B------:R-:W-:-:S04]  /*7710*/  LEA.HI R4, R4, R5, RZ, 0x1f ;  /* 0x0000000504047211 */ /* 0x000fc800078ff8ff */
[--C-:B------:R-:W-:Y:S02]  /*7720*/  SHF.R.U32.HI R5, RZ, 0x4, R4.reuse ;  /* 0x00000004ff057819 */ /* 0x100fe40000011604 */
[----:B------:R-:W-:-:S03]  /*7730*/  PRMT R4, RZ, 0x7610, R4 ;  /* 0x00007610ff047816 */ /* 0x000fc60000000004 */
[----:B------:R-:W-:Y:S01]  /*7740*/  IMAD R12, R5, -0x15, R12 ;  /* 0xffffffeb050c7824 */ /* 0x000fe200078e020c */
[----:B0-----:R-:W-:Y:S02]  /*7750*/  @P4 LEA R6, R7, R6, 0x18 ;  /* 0x0000000607064211 */ /* 0x001fe400078ec0ff */
[----:B------:R-:W-:Y:S02]  /*7760*/  SEL R7, RZ, 0x1, !P1 ;  /* 0x00000001ff077807 */ /* 0x000fe40004800000 */
[----:B------:R-:W-:Y:S01]  /*7770*/  IADD3 R16, P1, R16, UR20, RZ ;  /* 0x0000001410107c10 */ /* 0x000fe2000ff3e0ff */
[----:B------:R0:W-:Y:S01]  /*7780*/  @P4 SYNCS.ARRIVE.TRANS64.A1T0 RZ, [R6+URZ+0x168], RZ ;  /* 0x000168ff06ff49a7 */ /* 0x0001e2000810003f */
[----:B------:R-:W-:Y:S01]  /*7790*/  LOP3.LUT R0, R0, R7, RZ, 0x3c, !PT ;  /* 0x0000000700007212 */ /* 0x000fe200078e3cff */
[----:B------:R-:W-:Y:S01]  /*77a0*/  IMAD.MOV.U32 R7, RZ, RZ, -0x1 ;  /* 0xffffffffff077424 */ /* 0x000fe200078e00ff */
[----:B------:R-:W-:Y:S02]  /*77b0*/  IADD3.X R17, R17, UR13, RZ, P1, !PT ;  /* 0x0000000d11117c10 */ /* 0x000fe40008ffe4ff */
[----:B------:R-:W-:-:S02]  /*77c0*/  ISETP.GE.U32.AND P1, PT, R16, UR4, PT ;  /* 0x0000000410007c0c */ /* 0x000fc4000bf26070 */
[----:B------:R-:W-:Y:S02]  /*77d0*/  @P3 LOP3.LUT R0, R0, 0x1, R5, 0x78, !PT ;  /* 0x0000000100003812 */ /* 0x000fe400078e7805 */
[----:B------:R-:W-:-:S13]  /*77e0*/  ISETP.GE.U32.AND.EX P1, PT, R17, UR5, PT, P1 ;  /* 0x0000000511007c0c */ /* 0x000fda000bf26110 */
[----:B0-----:R-:W-:Y:S05]  /*77f0*/  @P1 BRA `(.L_x_208) ;  /* 0x00000004004c1947 */ /* 0x001fea0003800000 */
[----:B------:R-:W-:Y:S01]  /*7800*/  ULDC.64 UR4, c[0x0][0x628] ;  /* 0x00018a0000047ab9 */ /* 0x000fe20000000a00 */
[----:B------:R-:W0:Y:S01]  /*7810*/  S2R R15, SR_CTAID.X ;  /* 0x00000000000f7919 */ /* 0x000e220000002500 */
[----:B------:R-:W-:Y:S01]  /*7820*/  ISETP.NE.U32.AND P1, PT, RZ, UR4, PT ;  /* 0x00000004ff007c0c */ /* 0x000fe2000bf25070 */
[----:B------:R-:W-:Y:S01]  /*7830*/  ULDC UR7, c[0x0][0x630] ;  /* 0x00018c0000077ab9 */ /* 0x000fe20000000800 */
[----:B------:R-:W-:Y:S01]  /*7840*/  IMAD.MOV.U32 R4, RZ, RZ, R16 ;  /* 0x000000ffff047224 */ /* 0x000fe200078e0010 */
[----:B------:R-:W1:Y:S01]  /*7850*/  S2R R14, SR_CTAID.Y ;  /* 0x00000000000e7919 */ /* 0x000e620000002600 */
[----:B------:R-:W-:Y:S01]  /*7860*/  ISETP.NE.AND.EX P1, PT, RZ, UR5, PT, P1 ;  /* 0x00000005ff007c0c */ /* 0x000fe2000bf25310 */
[----:B------:R-:W-:-:S12]  /*7870*/  IMAD.MOV.U32 R5, RZ, RZ, R17 ;  /* 0x000000ffff057224 */ /* 0x000fd800078e0011 */
[----:B------:R-:W-:Y:S05]  /*7880*/  @!P1 BRA `(.L_x_209) ;  /* 0x0000000000289947 */ /* 0x000fea0003800000 */
[----:B------:R-:W-:Y:S02]  /*7890*/  ULDC UR6, c[0x0][0x634] ;  /* 0x00018d0000067ab9 */ /* 0x000fe40000000800 */
[----:B------:R-:W-:-:S05]  /*78a0*/  IADD3 R9, P1, R16, UR6, RZ ;  /* 0x0000000610097c10 */ /* 0x000fca000ff3e0ff */
[----:B------:R-:W-:-:S04]  /*78b0*/  IMAD.X R21, RZ, RZ, R17, P1 ;  /* 0x000000ffff157224 */ /* 0x000fc800008e0611 */
[----:B------:R-:W-:-:S04]  /*78c0*/  IMAD.WIDE.U32 R6, R21, UR4, RZ ;  /* 0x0000000415067c25 */ /* 0x000fc8000f8e00ff */
[----:B------:R-:W-:-:S04]  /*78d0*/  IMAD.WIDE.U32 R6, P1, R9, UR5, R6 ;  /* 0x0000000509067c25 */ /* 0x000fc8000f820006 */
[----:B------:R-:W-:-:S04]  /*78e0*/  IMAD.WIDE.U32 R8, R9, UR4, RZ ;  /* 0x0000000409087c25 */ /* 0x000fc8000f8e00ff */
[----:B------:R-:W-:Y:S01]  /*78f0*/  IMAD.X R5, RZ, RZ, RZ, P1 ;  /* 0x000000ffff057224 */ /* 0x000fe200008e06ff */
[----:B------:R-:W-:Y:S01]  /*7900*/  IADD3 RZ, P1, R9, R6, RZ ;  /* 0x0000000609ff7210 */ /* 0x000fe20007f3e0ff */
[----:B------:R-:W-:-:S04]  /*7910*/  IMAD.MOV.U32 R4, RZ, RZ, R7 ;  /* 0x000000ffff047224 */ /* 0x000fc800078e0007 */
[----:B------:R-:W-:-:S08]  /*7920*/  IMAD.WIDE.U32.X R4, R21, UR5, R4, P1 ;  /* 0x0000000515047c25 */ /* 0x000fd000088e0404 */
.L_x_209:
[--C-:B------:R-:W-:Y:S01]  /*7930*/  SHF.R.U64 R8, R4, UR7, R5.reuse ;  /* 0x0000000704087c19 */ /* 0x100fe20008001205 */
[----:B------:R-:W-:Y:S01]  /*7940*/  ULDC.64 UR4, c[0x0][0x620] ;  /* 0x0001880000047ab9 */ /* 0x000fe20000000a00 */
[----:B------:R-:W-:Y:S01]  /*7950*/  SHF.R.U32.HI R4, RZ, UR7, R5 ;  /* 0x00000007ff047c19 */ /* 0x000fe20008011605 */
[----:B------:R-:W2:Y:S01]  /*7960*/  LDC R24, c[0x0][0x144] ;  /* 0x00005100ff187b82 */ /* 0x000ea20000000800 */
[----:B------:R-:W-:Y:S01]  /*7970*/  IADD3 R7, P1, RZ, -R8, RZ ;  /* 0x80000008ff077210 */ /* 0x000fe20007f3e0ff */
[----:B------:R-:W-:Y:S01]  /*7980*/  ULDC.64 UR8, c[0x0][0x640] ;  /* 0x0001900000087ab9 */ /* 0x000fe20000000a00 */
[----:B0-----:R-:W-:Y:S01]  /*7990*/  I2FP.F32.U32 R9, R15 ;  /* 0x0000000f00097245 */ /* 0x001fe20000201000 */
[----:B------:R-:W-:Y:S02]  /*79a0*/  ULDC UR6, c[0x0][0x608] ;  /* 0x0001820000067ab9 */ /* 0x000fe40000000800 */
[----:B------:R-:W-:Y:S01]  /*79b0*/  IMAD.X R4, RZ, RZ, ~R4, P1 ;  /* 0x000000ffff047224 */ /* 0x000fe200008e0e04 */
[----:B------:R-:W-:Y:S01]  /*79c0*/  ISETP.NE.U32.AND P1, PT, RZ, UR8, PT ;  /* 0x00000008ff007c0c */ /* 0x000fe2000bf25070 */
[----:B------:R-:W0:Y:S02]  /*79d0*/  LDC R21, c[0x0][0x148] ;  /* 0x00005200ff157b82 */ /* 0x000e240000000800 */
[----:B------:R-:W-:Y:S01]  /*79e0*/  IMAD R6, R4, UR4, RZ ;  /* 0x0000000404067c24 */ /* 0x000fe2000f8e02ff */
[----:B------:R-:W-:Y:S01]  /*79f0*/  ISETP.NE.AND.EX P1, PT, RZ, UR9, PT, P1 ;  /* 0x00000009ff007c0c */ /* 0x000fe2000bf25310 */
[----:B------:R-:W-:Y:S01]  /*7a00*/  IMAD.WIDE.U32 R4, R7, UR4, R16 ;  /* 0x0000000407047c25 */ /* 0x000fe2000f8e0010 */
[----:B------:R-:W-:-:S03]  /*7a10*/  ULDC UR4, c[0x0][0x150] ;  /* 0x0000540000047ab9 */ /* 0x000fc60000000800 */
[----:B------:R-:W-:Y:S02]  /*7a20*/  IMAD R7, R7, UR5, R6 ;  /* 0x0000000507077c24 */ /* 0x000fe4000f8e0206 */
[----:B------:R-:W-:Y:S01]  /*7a30*/  FMUL R6, R9, UR4 ;  /* 0x0000000409067c20 */ /* 0x000fe20008400000 */
[----:B------:R-:W-:Y:S01]  /*7a40*/  ULDC UR4, c[0x0][0x618] ;  /* 0x0001860000047ab9 */ /* 0x000fe20000000800 */
[----:B------:R-:W-:Y:S01]  /*7a50*/  ULDC UR5, c[0x0][0x154] ;  /* 0x0000550000057ab9 */ /* 0x000fe20000000800 */
[----:B------:R-:W-:-:S03]  /*7a60*/  IMAD.IADD R5, R5, 0x1, R7 ;  /* 0x0000000105057824 */ /* 0x000fc600078e0207 */
[----:B------:R-:W3:Y:S02]  /*7a70*/  F2I.U32.TRUNC.NTZ R6, R6 ;  /* 0x0000000600067305 */ /* 0x000ee4000020f000 */
[----:B------:R-:W-:Y:S02]  /*7a80*/  SHF.R.U64 R9, R4, UR4, R5 ;  /* 0x0000000404097c19 */ /* 0x000fe40008001205 */
[----:B-1----:R-:W-:-:S05]  /*7a90*/  I2FP.F32.U32 R4, R14 ;  /* 0x0000000e00047245 */ /* 0x002fca0000201000 */
[----:B------:R-:W-:Y:S01]  /*7aa0*/  FMUL R22, R4, UR5 ;  /* 0x0000000504167c20 */ /* 0x000fe20008400000 */
[----:B------:R-:W-:Y:S01]  /*7ab0*/  SHF.R.U32.HI R4, RZ, UR4, R5 ;  /* 0x00000004ff047c19 */ /* 0x000fe20008011605 */
[----:B------:R-:W-:-:S03]  /*7ac0*/  ULDC UR4, c[0x0][0x658] ;  /* 0x0001960000047ab9 */ /* 0x000fc60000000800 */
[--C-:B------:R-:W-:Y:S01]  /*7ad0*/  SHF.R.U64 R20, R9, UR6, R4.reuse ;  /* 0x0000000609147c19 */ /* 0x100fe20008001204 */
[----:B------:R-:W1:Y:S01]  /*7ae0*/  F2I.U32.TRUNC.NTZ R22, R22 ;  /* 0x0000001600167305 */ /* 0x000e62000020f000 */
[----:B------:R-:W-:Y:S01]  /*7af0*/  SHF.R.U32.HI R5, RZ, UR6, R4 ;  /* 0x00000006ff057c19 */ /* 0x000fe20008011604 */
[----:B---3--:R-:W-:-:S03]  /*7b00*/  IMAD.MOV R6, RZ, RZ, -R6 ;  /* 0x000000ffff067224 */ /* 0x008fc600078e0a06 */
[----:B------:R-:W-:Y:S01]  /*7b10*/  SHF.R.U64 R18, R20, UR4, R5 ;  /* 0x0000000414127c19 */ /* 0x000fe20008001205 */
[----:B--2---:R-:W-:Y:S01]  /*7b20*/  IMAD R15, R24, R6, R15 ;  /* 0x00000006180f7224 */ /* 0x004fe200078e020f */
[----:B------:R-:W-:-:S03]  /*7b30*/  SHF.R.U32.HI R23, RZ, UR4, R5 ;  /* 0x00000004ff177c19 */ /* 0x000fc60008011605 */
[----:B------:R-:W-:Y:S02]  /*7b40*/  IMAD.MOV.U32 R4, RZ, RZ, R18 ;  /* 0x000000ffff047224 */ /* 0x000fe400078e0012 */
[----:B------:R-:W-:Y:S01]  /*7b50*/  IMAD.MOV.U32 R5, RZ, RZ, R23 ;  /* 0x000000ffff057224 */ /* 0x000fe200078e0017 */
[----:B-1----:R-:W-:Y:S06]  /*7b60*/  @!P1 BRA `(.L_x_210) ;  /* 0x0000000000289947 */ /* 0x002fec0003800000 */
[----:B------:R-:W-:Y:S02]  /*7b70*/  ULDC UR4, c[0x0][0x64c] ;  /* 0x0001930000047ab9 */ /* 0x000fe40000000800 */
[----:B------:R-:W-:-:S05]  /*7b80*/  IADD3 R5, P1, R18, UR4, RZ ;  /* 0x0000000412057c10 */ /* 0x000fca000ff3e0ff */
[----:B------:R-:W-:-:S04]  /*7b90*/  IMAD.X R23, RZ, RZ, R23, P1 ;  /* 0x000000ffff177224 */ /* 0x000fc800008e0617 */
[----:B------:R-:W-:-:S04]  /*7ba0*/  IMAD.WIDE.U32 R6, R23, UR8, RZ ;  /* 0x0000000817067c25 */ /* 0x000fc8000f8e00ff */
[----:B------:R-:W-:-:S04]  /*7bb0*/  IMAD.WIDE.U32 R6, P1, R5, UR9, R6 ;  /* 0x0000000905067c25 */ /* 0x000fc8000f820006 */
[----:B------:R-:W-:-:S04]  /*7bc0*/  IMAD.WIDE.U32 R4, R5, UR8, RZ ;  /* 0x0000000805047c25 */ /* 0x000fc8000f8e00ff */
[----:B------:R-:W-:Y:S01]  /*7bd0*/  IMAD.MOV.U32 R4, RZ, RZ, R7 ;  /* 0x000000ffff047224 */ /* 0x000fe200078e0007 */
[----:B------:R-:W-:Y:S01]  /*7be0*/  IADD3 RZ, P3, R5, R6, RZ ;  /* 0x0000000605ff7210 */ /* 0x000fe20007f7e0ff */
[----:B------:R-:W-:-:S04]  /*7bf0*/  IMAD.X R5, RZ, RZ, RZ, P1 ;  /* 0x000000ffff057224 */ /* 0x000fc800008e06ff */
[----:B------:R-:W-:-:S08]  /*7c00*/  IMAD.WIDE.U32.X R4, R23, UR9, R4, P3 ;  /* 0x0000000917047c25 */ /* 0x000fd000098e0404 */
.L_x_210:
[----:B------:R-:W-:Y:S01]  /*7c10*/  ISETP.NE.AND P1, PT, R2, 0x1, PT ;  /* 0x000000010200780c */ /* 0x000fe20003f25270 */
[----:B------:R-:W-:Y:S01]  /*7c20*/  ULDC UR4, c[0x0][0x648] ;  /* 0x0001920000047ab9 */ /* 0x000fe20000000800 */
[----:B------:R-:W-:Y:S01]  /*7c30*/  LOP3.LUT R20, R20, UR17, RZ, 0xc0, !PT ;  /* 0x0000001114147c12 */ /* 0x000fe2000f8ec0ff */
[----:B------:R-:W-:Y:S01]  /*7c40*/  IMAD.MOV R22, RZ, RZ, -R22 ;  /* 0x000000ffff167224 */ /* 0x000fe200078e0a16 */
[----:B------:R-:W-:Y:S01]  /*7c50*/  SHF.R.U64 R5, R4, UR4, R5 ;  /* 0x0000000404057c19 */ /* 0x000fe20008001205 */
[----:B------:R-:W-:Y:S01]  /*7c60*/  ULDC UR4, c[0x0][0x638] ;  /* 0x00018e0000047ab9 */ /* 0x000fe20000000800 */
[----:B------:R-:W-:Y:S01]  /*7c70*/  LOP3.LUT R9, R9, UR16, RZ, 0xc0, !PT ;  /* 0x0000001009097c12 */ /* 0x000fe2000f8ec0ff */
[----:B------:R-:W-:Y:S01]  /*7c80*/  ULDC UR5, c[0x0][0x610] ;  /* 0x0001840000057ab9 */ /* 0x000fe20000000800 */
[----:B------:R-:W-:Y:S02]  /*7c90*/  IMAD.MOV.U32 R4, RZ, RZ, 0x1 ;  /* 0x00000001ff047424 */ /* 0x000fe400078e00ff */
[----:B------:R-:W-:-:S02]  /*7ca0*/  IMAD.MOV R7, RZ, RZ, -R5 ;  /* 0x000000ffff077224 */ /* 0x000fc400078e0a05 */
[----:B------:R-:W-:Y:S02]  /*7cb0*/  IMAD R20, R5, UR18, R20 ;  /* 0x0000001205147c24 */ /* 0x000fe4000f8e0214 */
[----:B0-----:R-:W-:Y:S02]  /*7cc0*/  @P1 IMAD R15, R21, R22, R14 ;  /* 0x00000016150f1224 */ /* 0x001fe400078e020e */
[----:B------:R-:W-:Y:S01]  /*7cd0*/  IMAD R18, R7, UR4, R18 ;  /* 0x0000000407127c24 */ /* 0x000fe2000f8e0212 */
[----:B------:R-:W-:Y:S01]  /*7ce0*/  ULDC UR4, c[0x0][0x600] ;  /* 0x0001800000047ab9 */ /* 0x000fe20000000800 */
[----:B------:R-:W-:Y:S02]  /*7cf0*/  IMAD R15, R20, UR5, R15 ;  /* 0x00000005140f7c24 */ /* 0x000fe4000f8e020f */
[----:B------:R-:W-:-:S05]  /*7d00*/  IMAD R18, R18, UR4, R9 ;  /* 0x0000000412127c24 */ /* 0x000fca000f8e0209 */
[----:B------:R-:W-:Y:S02]  /*7d10*/  SEL R9, R18, R15, !P1 ;  /* 0x0000000f12097207 */ /* 0x000fe40004800000 */
[----:B------:R-:W-:-:S07]  /*7d20*/  SEL R7, R15, R18, !P1 ;  /* 0x000000120f077207 */ /* 0x000fce0004800000 */
.L_x_208:
[----:B------:R-:W-:Y:S05]  /*7d30*/  BSYNC B1 ;  /* 0x0000000000017941 */ /* 0x000fea0003800000 */
.L_x_207:
[----:B------:R-:W-:-:S13]  /*7d40*/  LOP3.LUT P1, RZ, R4, 0xff, RZ, 0xc0, !PT ;  /* 0x000000ff04ff7812 */ /* 0x000fda000782c0ff */
[----:B------:R-:W-:Y:S05]  /*7d50*/  @P1 BRA `(.L_x_211) ;  /* 0xfffffff400441947 */ /* 0x000fea000383ffff */
[----:B------:R-:W-:Y:S05]  /*7d60*/  BSYNC B0 ;  /* 0x0000000000007941 */ /* 0x000fea0003800000 */
.L_x_199:
[----:B------:R-:W-:-:S03]  /*7d70*/  UMOV UR4, 0xffffffff ;  /* 0xffffffff00047882 */ /* 0x000fc60000000000 */
[----:B------:R-:W-:Y:S05]  /*7d80*/  BRA.DIV UR4, `(.L_x_212) ;  /* 0x0000000e047c7947 */ /* 0x000fea000b800000 */
[----:B------:R-:W-:-:S13]  /*7d90*/  ELECT P6, URZ, PT ;  /* 0x00000000003f782f */ /* 0x000fda00038c0000 */
.L_x_243:
[----:B------:R-:W-:Y:S04]  /*7da0*/  BSSY B0, `(.L_x_213) ;  /* 0x00000c4000007945 */ /* 0x000fe80003800000 */
[----:B------:R-:W-:Y:S05]  /*7db0*/  @!P6 BRA `(.L_x_214) ;  /* 0x0000000c0008e947 */ /* 0x000fea0003800000 */
[----:B------:R-:W-:-:S04]  /*7dc0*/  LOP3.LUT R19, R19, 0x2, RZ, 0xfc, !PT ;  /* 0x0000000213137812 */ /* 0x000fc800078efcff */
[----:B------:R-:W-:-:S13]  /*7dd0*/  ISETP.NE.AND P0, PT, R19, 0x3, PT ;  /* 0x000000031300780c */ /* 0x000fda0003f05270 */
[----:B------:R-:W-:Y:S05]  /*7de0*/  @!P0 BRA `(.L_x_215) ;  /* 0x0000000000048947 */ /* 0x000fea0003800000 */
[----:B------:R-:W-:Y:S01]  /*7df0*/  BPT.TRAP 0x1 ;  /* 0x000000040000795c */ /* 0x000fe20000300000 */
.L_x_215:
[----:B------:R-:W0:Y:S01]  /*7e00*/  S2R R3, SR_CgaCtaId ;  /* 0x0000000000037919 */ /* 0x000e220000008800 */
[----:B------:R-:W-:-:S04]  /*7e10*/  MOV R2, 0x400 ;  /* 0x0000040000027802 */ /* 0x000fc80000000f00 */
[----:B0-----:R-:W-:Y:S02]  /*7e20*/  LEA R3, R3, R2, 0x18 ;  /* 0x0000000203037211 */ /* 0x001fe400078ec0ff */
[----:B------:R-:W-:-:S03]  /*7e30*/  SHF.L.U32 R2, R0, 0x1f, RZ ;  /* 0x0000001f00027819 */ /* 0x000fc600000006ff */
[----:B------:R-:W-:-:S04]  /*7e40*/  VIADD R3, R3, 0xa8 ;  /* 0x000000a803037836 */ /* 0x000fc80000000000 */
[C---:B------:R-:W-:Y:S02]  /*7e50*/  IMAD R7, R12.reuse, 0x8, R3 ;  /* 0x000000080c077824 */ /* 0x040fe400078e0203 */
[----:B------:R-:W-:Y:S02]  /*7e60*/  VIADD R12, R12, 0x1 ;  /* 0x000000010c0c7836 */ /* 0x000fe40000000000 */
[----:B------:R-:W0:Y:S03]  /*7e70*/  SYNCS.PHASECHK.TRANS64.TRYWAIT P0, [R7+URZ], R2 ;  /* 0x00000002070075a7 */ /* 0x000e26000800017f */
[----:B------:R-:W-:-:S04]  /*7e80*/  ISETP.NE.AND P1, PT, R12, 0x15, PT ;  /* 0x000000150c00780c */ /* 0x000fc80003f25270 */
[----:B------:R-:W-:Y:S02]  /*7e90*/  SEL R5, RZ, 0x1, P1 ;  /* 0x00000001ff057807 */ /* 0x000fe40000800000 */
[----:B------:R-:W-:Y:S02]  /*7ea0*/  SEL R12, R12, RZ, P1 ;  /* 0x000000ff0c0c7207 */ /* 0x000fe40000800000 */
[----:B------:R-:W-:-:S03]  /*7eb0*/  LOP3.LUT R5, R0, R5, RZ, 0x3c, !PT ;  /* 0x0000000500057212 */ /* 0x000fc600078e3cff */
[----:B------:R-:W-:Y:S01]  /*7ec0*/  IMAD R9, R12, 0x8, R3 ;  /* 0x000000080c097824 */ /* 0x000fe200078e0203 */
[----:B------:R-:W-:Y:S01]  /*7ed0*/  SHF.L.U32 R4, R5, 0x1f, RZ ;  /* 0x0000001f05047819 */ /* 0x000fe200000006ff */
[----:B0-----:R-:W-:Y:S06]  /*7ee0*/  @!P0 BRA `(.L_x_216) ;  /* 0x0000000c00448947 */ /* 0x001fec0003800000 */
.L_x_244:
[----:B------:R-:W1:Y:S01]  /*7ef0*/  SYNCS.PHASECHK.TRANS64.TRYWAIT P0, [R9+URZ], R4 ;  /* 0x00000004090075a7 */ /* 0x000e62000800017f */
[----:B------:R-:W-:-:S05]  /*7f00*/  VIADD R0, R12, 0x1 ;  /* 0x000000010c007836 */ /* 0x000fca0000000000 */
[----:B------:R-:W-:-:S04]  /*7f10*/  ISETP.NE.AND P1, PT, R0, 0x15, PT ;  /* 0x000000150000780c */ /* 0x000fc80003f25270 */
[----:B0-----:R-:W-:Y:S02]  /*7f20*/  SEL R2, RZ, 0x1, P1 ;  /* 0x00000001ff027807 */ /* 0x001fe40000800000 */
[----:B------:R-:W-:Y:S02]  /*7f30*/  SEL R0, R0, RZ, P1 ;  /* 0x000000ff00007207 */ /* 0x000fe40000800000 */
[----:B------:R-:W-:-:S03]  /*7f40*/  LOP3.LUT R7, R5, R2, RZ, 0x3c, !PT ;  /* 0x0000000205077212 */ /* 0x000fc600078e3cff */
[----:B------:R-:W-:Y:S01]  /*7f50*/  IMAD R6, R0, 0x8, R3 ;  /* 0x0000000800067824 */ /* 0x000fe200078e0203 */
[----:B------:R-:W-:Y:S01]  /*7f60*/  SHF.L.U32 R5, R7, 0x1f, RZ ;  /* 0x0000001f07057819 */ /* 0x000fe200000006ff */
[----:B-1----:R-:W-:Y:S06]  /*7f70*/  @!P0 BRA `(.L_x_217) ;  /* 0x0000000c00348947 */ /* 0x002fec0003800000 */
.L_x_245:
[----:B------:R-:W1:Y:S01]  /*7f80*/  SYNCS.PHASECHK.TRANS64.TRYWAIT P0, [R6+URZ], R5 ;  /* 0x00000005060075a7 */ /* 0x000e62000800017f */
[----:B------:R-:W-:-:S05]  /*7f90*/  VIADD R0, R0, 0x1 ;  /* 0x0000000100007836 */ /* 0x000fca0000000000 */
[----:B------:R-:W-:-:S04]  /*7fa0*/  ISETP.NE.AND P1, PT, R0, 0x15, PT ;  /* 0x000000150000780c */ /* 0x000fc80003f25270 */
[----:B------:R-:W-:Y:S02]  /*7fb0*/  SEL R2, RZ, 0x1, P1 ;  /* 0x00000001ff027807 */ /* 0x000fe40000800000 */
[----:B------:R-:W-:Y:S02]  /*7fc0*/  SEL R0, R0, RZ, P1 ;  /* 0x000000ff00007207 */ /* 0x000fe40000800000 */
[----:B------:R-:W-:-:S03]  /*7fd0*/  LOP3.LUT R7, R7, R2, RZ, 0x3c, !PT ;  /* 0x0000000207077212 */ /* 0x000fc600078e3cff */
[----:B0-----:R-:W-:Y:S01]  /*7fe0*/  IMAD R9, R0, 0x8, R3 ;  /* 0x0000000800097824 */ /* 0x001fe200078e0203 */
[----:B------:R-:W-:Y:S01]  /*7ff0*/  SHF.L.U32 R4, R7, 0x1f, RZ ;  /* 0x0000001f07047819 */ /* 0x000fe200000006ff */
[----:B-1----:R-:W-:Y:S06]  /*8000*/  @!P0 BRA `(.L_x_218) ;  /* 0x0000000c00248947 */ /* 0x002fec0003800000 */
.L_x_246:
        /* <DEDUP_REMOVED lines=9> */
.L_x_247:
        /* <DEDUP_REMOVED lines=9> */
.L_x_248:
        /* <DEDUP_REMOVED lines=9> */
.L_x_249:
        /* <DEDUP_REMOVED lines=9> */
.L_x_250:
        /* <DEDUP_REMOVED lines=9> */
.L_x_251:
        /* <DEDUP_REMOVED lines=9> */
.L_x_252:
        /* <DEDUP_REMOVED lines=9> */
.L_x_253:
        /* <DEDUP_REMOVED lines=9> */
.L_x_254:
        /* <DEDUP_REMOVED lines=9> */
.L_x_255:
        /* <DEDUP_REMOVED lines=9> */
.L_x_256:
        /* <DEDUP_REMOVED lines=9> */
.L_x_257:
        /* <DEDUP_REMOVED lines=9> */
.L_x_258:
        /* <DEDUP_REMOVED lines=9> */
.L_x_259:
        /* <DEDUP_REMOVED lines=9> */
.L_x_260:
        /* <DEDUP_REMOVED lines=9> */
.L_x_261:
        /* <DEDUP_REMOVED lines=9> */
.L_x_262:
[----:B------:R-:W1:Y:S01]  /*8910*/  SYNCS.PHASECHK.TRANS64.TRYWAIT P0, [R9+URZ], R4 ;  /* 0x00000004090075a7 */ /* 0x000e62000800017f */
[----:B------:R-:W-:-:S05]  /*8920*/  VIADD R0, R0, 0x1 ;  /* 0x0000000100007836 */ /* 0x000fca0000000000 */
[----:B------:R-:W-:-:S04]  /*8930*/  ISETP.NE.AND P1, PT, R0, 0x15, PT ;  /* 0x000000150000780c */ /* 0x000fc80003f25270 */
[----:B------:R-:W-:Y:S02]  /*8940*/  SEL R2, RZ, 0x1, P1 ;  /* 0x00000001ff027807 */ /* 0x000fe40000800000 */
[----:B------:R-:W-:Y:S02]  /*8950*/  SEL R0, R0, RZ, P1 ;  /* 0x000000ff00007207 */ /* 0x000fe40000800000 */
[----:B------:R-:W-:Y:S01]  /*8960*/  LOP3.LUT R2, R7, R2, RZ, 0x3c, !PT ;  /* 0x0000000207027212 */ /* 0x000fe200078e3cff */
[----:B-1----:R-:W-:Y:S06]  /*8970*/  @!P0 BRA `(.L_x_235) ;  /* 0x00000008001c8947 */ /* 0x002fec0003800000 */
.L_x_263:
[----:B------:R-:W-:Y:S01]  /*8980*/  IMAD R3, R0, 0x8, R3 ;  /* 0x0000000800037824 */ /* 0x000fe200078e0203 */
[----:B------:R-:W-:-:S07]  /*8990*/  SHF.L.U32 R0, R2, 0x1f, RZ ;  /* 0x0000001f02007819 */ /* 0x000fce00000006ff */
.L_x_236:
[----:B--2---:R2:W3:Y:S02]  /*89a0*/  SYNCS.PHASECHK.TRANS64.TRYWAIT P0, [R3+URZ], R0 ;  /* 0x00000000030075a7 */ /* 0x0044e4000800017f */
[----:B---3--:R-:W-:Y:S05]  /*89b0*/  @!P0 NANOSLEEP.SYNCS 0x989680 ;  /* 0x009896800000895d */ /* 0x008fea0003900000 */
[----:B------:R-:W3:Y:S02]  /*89c0*/  @!P0 SYNCS.PHASECHK.TRANS64 P0, [R3+URZ], R0 ;  /* 0x00000000030085a7 */ /* 0x000ee4000800007f */
[----:B---3--:R-:W-:Y:S05]  /*89d0*/  @!P0 BRA `(.L_x_236) ;  /* 0xfffffffc00f08947 */ /* 0x008fea000383ffff */
.L_x_214:
[----:B------:R-:W-:Y:S05]  /*89e0*/  BSYNC B0 ;  /* 0x0000000000007941 */ /* 0x000fea0003800000 */
.L_x_213:
[----:B------:R-:W-:Y:S05]  /*89f0*/  EXIT ;  /* 0x000000000000794d */ /* 0x000fea0003800000 */
.L_x_18:
[----:B----4-:R4:W0:Y:S02]  /*8a00*/  SYNCS.PHASECHK.TRANS64.TRYWAIT P1, [R3+URZ], R0 ;  /* 0x00000000030075a7 */ /* 0x010824000802017f */
[----:B0-----:R-:W-:Y:S05]  /*8a10*/  @!P1 NANOSLEEP.SYNCS 0x989680 ;  /* 0x009896800000995d */ /* 0x001fea0003900000 */
[----:B------:R-:W0:Y:S02]  /*8a20*/  @!P1 SYNCS.PHASECHK.TRANS64 P1, [R3+URZ], R0 ;  /* 0x00000000030095a7 */ /* 0x000e24000802007f */
[----:B0-----:R-:W-:Y:S05]  /*8a30*/  @!P1 BRA `(.L_x_18) ;  /* 0xfffffffc00f09947 */ /* 0x001fea000383ffff */
[----:B------:R-:W-:Y:S05]  /*8a40*/  BRA `(.L_x_17) ;  /* 0xffffff88008c7947 */ /* 0x000fea000383ffff */
.L_x_23:
[----:B-1----:R-:W-:-:S04]  /*8a50*/  IMAD.U32 R4, RZ, RZ, UR7 ;  /* 0x00000007ff047e24 */ /* 0x002fc8000f8e00ff */
[----:B------:R1:W3:Y:S03]  /*8a60*/  SYNCS.PHASECHK.TRANS64.TRYWAIT P1, [R4+URZ], R3 ;  /* 0x00000003040075a7 */ /* 0x0002e6000802017f */
[----:B---3--:R-:W-:Y:S05]  /*8a70*/  @!P1 NANOSLEEP.SYNCS 0x989680 ;  /* 0x009896800000995d */ /* 0x008fea0003900000 */
[----:B------:R-:W3:Y:S02]  /*8a80*/  @!P1 SYNCS.PHASECHK.TRANS64 P1, [R4+URZ], R3 ;  /* 0x00000003040095a7 */ /* 0x000ee4000802007f */
[----:B---3--:R-:W-:Y:S05]  /*8a90*/  @!P1 BRA `(.L_x_23) ;  /* 0xfffffffc00ec9947 */ /* 0x008fea000383ffff */
[----:B------:R-:W-:Y:S05]  /*8aa0*/  BRA `(.L_x_22) ;  /* 0xffffff8c00e47947 */ /* 0x000fea000383ffff */
.L_x_200:
[----:B------:R-:W-:Y:S01]  /*8ab0*/  BSSY B1, `(.L_x_237) ;  /* 0x0000006000017945 */ /* 0x000fe20003800000 */
[----:B------:R-:W-:-:S07]  /*8ac0*/  IMAD.MOV.U32 R15, RZ, RZ, -0x1 ;  /* 0xffffffffff0f7424 */ /* 0x000fce00078e00ff */
[----:B------:R-:W-:Y:S05]  /*8ad0*/  WARPSYNC.COLLECTIVE R15, `(.L_x_238) ;  /* 0x000000000f0c7348 */ /* 0x000fea0003c00000 */
[----:B------:R-:W-:Y:S02]  /*8ae0*/  ELECT P6, UR62, PT ;  /* 0x00000000003e782f */ /* 0x000fe400038c0000 */
[----:B------:R-:W-:Y:S01]  /*8af0*/  MOV R14, UR62 ;  /* 0x0000003e000e7c02 */ /* 0x000fe20008000f00 */
[----:B------:R-:W-:Y:S10]  /*8b00*/  ENDCOLLECTIVE ;  /* 0x000000000000791b */ /* 0x000ff40003800000 */
.L_x_238:
[----:B------:R-:W-:Y:S05]  /*8b10*/  BSYNC B1 ;  /* 0x0000000000017941 */ /* 0x000fea0003800000 */
.L_x_237:
[----:B------:R-:W-:Y:S05]  /*8b20*/  BRA `(.L_x_239) ;  /* 0xffffffe400dc7947 */ /* 0x000fea000383ffff */
.L_x_203:
[----:B0-----:R0:W1:Y:S02]  /*8b30*/  SYNCS.PHASECHK.TRANS64.TRYWAIT P1, [R14+URZ+0xa8], R7 ;  /* 0x0000a8070e0075a7 */ /* 0x001064000802017f */
[----:B-1----:R-:W-:Y:S05]  /*8b40*/  @!P1 NANOSLEEP.SYNCS 0x989680 ;  /* 0x009896800000995d */ /* 0x002fea0003900000 */
[----:B------:R-:W1:Y:S02]  /*8b50*/  @!P1 SYNCS.PHASECHK.TRANS64 P1, [R14+URZ+0xa8], R7 ;  /* 0x0000a8070e0095a7 */ /* 0x000e64000802007f */
[----:B-1----:R-:W-:Y:S05]  /*8b60*/  @!P1 BRA `(.L_x_203) ;  /* 0xfffffffc00f09947 */ /* 0x002fea000383ffff */
[----:B------:R-:W-:Y:S05]  /*8b70*/  BRA `(.L_x_240) ;  /* 0xffffffe800107947 */ /* 0x000fea000383ffff */
.L_x_212:
[----:B------:R-:W-:Y:S01]  /*8b80*/  BSSY B0, `(.L_x_241) ;  /* 0x0000006000007945 */ /* 0x000fe20003800000 */
[----:B------:R-:W-:-:S07]  /*8b90*/  IMAD.MOV.U32 R15, RZ, RZ, -0x1 ;  /* 0xffffffffff0f7424 */ /* 0x000fce00078e00ff */
[----:B------:R-:W-:Y:S05]  /*8ba0*/  WARPSYNC.COLLECTIVE R15, `(.L_x_242) ;  /* 0x000000000f0c7348 */ /* 0x000fea0003c00000 */
[----:B------:R-:W-:Y:S02]  /*8bb0*/  ELECT P6, UR62, PT ;  /* 0x00000000003e782f */ /* 0x000fe400038c0000 */
[----:B------:R-:W-:Y:S01]  /*8bc0*/  MOV R14, UR62 ;  /* 0x0000003e000e7c02 */ /* 0x000fe20008000f00 */
[----:B------:R-:W-:Y:S10]  /*8bd0*/  ENDCOLLECTIVE ;  /* 0x000000000000791b */ /* 0x000ff40003800000 */
.L_x_242:
[----:B------:R-:W-:Y:S05]  /*8be0*/  BSYNC B0 ;  /* 0x0000000000007941 */ /* 0x000fea0003800000 */
.L_x_241:
[----:B------:R-:W-:Y:S05]  /*8bf0*/  BRA `(.L_x_243) ;  /* 0xfffffff000687947 */ /* 0x000fea000383ffff */
.L_x_216:
[----:B0-----:R0:W1:Y:S02]  /*8c00*/  SYNCS.PHASECHK.TRANS64.TRYWAIT P0, [R7+URZ], R2 ;  /* 0x00000002070075a7 */ /* 0x001064000800017f */
[----:B-1----:R-:W-:Y:S05]  /*8c10*/  @!P0 NANOSLEEP.SYNCS 0x989680 ;  /* 0x009896800000895d */ /* 0x002fea0003900000 */
[----:B------:R-:W1:Y:S02]  /*8c20*/  @!P0 SYNCS.PHASECHK.TRANS64 P0, [R7+URZ], R2 ;  /* 0x00000002070085a7 */ /* 0x000e64000800007f */
[----:B-1----:R-:W-:Y:S05]  /*8c30*/  @!P0 BRA `(.L_x_216) ;  /* 0xfffffffc00f08947 */ /* 0x002fea000383ffff */
[----:B------:R-:W-:Y:S05]  /*8c40*/  BRA `(.L_x_244) ;  /* 0xfffffff000a87947 */ /* 0x000fea000383ffff */
.L_x_217:
[----:B0-----:R0:W1:Y:S02]  /*8c50*/  SYNCS.PHASECHK.TRANS64.TRYWAIT P0, [R9+URZ], R4 ;  /* 0x00000004090075a7 */ /* 0x001064000800017f */
[----:B-1----:R-:W-:Y:S05]  /*8c60*/  @!P0 NANOSLEEP.SYNCS 0x989680 ;  /* 0x009896800000895d */ /* 0x002fea0003900000 */
[----:B------:R-:W1:Y:S02]  /*8c70*/  @!P0 SYNCS.PHASECHK.TRANS64 P0, [R9+URZ], R4 ;  /* 0x00000004090085a7 */ /* 0x000e64000800007f */
[----:B-1----:R-:W-:Y:S05]  /*8c80*/  @!P0 BRA `(.L_x_217) ;  /* 0xfffffffc00f08947 */ /* 0x002fea000383ffff */
[----:B------:R-:W-:Y:S05]  /*8c90*/  BRA `(.L_x_245) ;  /* 0xfffffff000b87947 */ /* 0x000fea000383ffff */
.L_x_218:
[----:B0-----:R0:W1:Y:S02]  /*8ca0*/  SYNCS.PHASECHK.TRANS64.TRYWAIT P0, [R6+URZ], R5 ;  /* 0x00000005060075a7 */ /* 0x001064000800017f */
[----:B-1----:R-:W-:Y:S05]  /*8cb0*/  @!P0 NANOSLEEP.SYNCS 0x989680 ;  /* 0x009896800000895d */ /* 0x002fea0003900000 */
[----:B------:R-:W1:Y:S02]  /*8cc0*/  @!P0 SYNCS.PHASECHK.TRANS64 P0, [R6+URZ], R5 ;  /* 0x00000005060085a7 */ /* 0x000e64000800007f */
[----:B-1----:R-:W-:Y:S05]  /*8cd0*/  @!P0 BRA `(.L_x_218) ;  /* 0xfffffffc00f08947 */ /* 0x002fea000383ffff */
[----:B------:R-:W-:Y:S05]  /*8ce0*/  BRA `(.L_x_246) ;  /* 0xfffffff000c87947 */ /* 0x000fea000383ffff */
.L_x_219:
[----:B0-----:R0:W1:Y:S02]  /*8cf0*/  SYNCS.PHASECHK.TRANS64.TRYWAIT P0, [R9+URZ], R4 ;  /* 0x00000004090075a7 */ /* 0x001064000800017f */
[----:B-1----:R-:W-:Y:S05]  /*8d00*/  @!P0 NANOSLEEP.SYNCS 0x989680 ;  /* 0x009896800000895d */ /* 0x002fea0003900000 */
[----:B------:R-:W1:Y:S02]  /*8d10*/  @!P0 SYNCS.PHASECHK.TRANS64 P0, [R9+URZ], R4 ;  /* 0x00000004090085a7 */ /* 0x000e64000800007f */
[----:B-1----:R-:W-:Y:S05]  /*8d20*/  @!P0 BRA `(.L_x_219) ;  /* 0xfffffffc00f08947 */ /* 0x002fea000383ffff */
[----:B------:R-:W-:Y:S05]  /*8d30*/  BRA `(.L_x_247) ;  /* 0xfffffff000d87947 */ /* 0x000fea000383ffff */
.L_x_220:
[----:B0-----:R0:W1:Y:S02]  /*8d40*/  SYNCS.PHASECHK.TRANS64.TRYWAIT P0, [R6+URZ], R5 ;  /* 0x00000005060075a7 */ /* 0x001064000800017f */
[----:B-1----:R-:W-:Y:S05]  /*8d50*/  @!P0 NANOSLEEP.SYNCS 0x989680 ;  /* 0x009896800000895d */ /* 0x002fea0003900000 */
[----:B------:R-:W1:Y:S02]  /*8d60*/  @!P0 SYNCS.PHASECHK.TRANS64 P0, [R6+URZ], R5 ;  /* 0x00000005060085a7 */ /* 0x000e64000800007f */
[----:B-1----:R-:W-:Y:S05]  /*8d70*/  @!P0 BRA `(.L_x_220) ;  /* 0xfffffffc00f08947 */ /* 0x002fea000383ffff */
[----:B------:R-:W-:Y:S05]  /*8d80*/  BRA `(.L_x_248) ;  /* 0xfffffff000e87947 */ /* 0x000fea000383ffff */
.L_x_221:
[----:B0-----:R0:W1:Y:S02]  /*8d90*/  SYNCS.PHASECHK.TRANS64.TRYWAIT P0, [R9+URZ], R4 ;  /* 0x00000004090075a7 */ /* 0x001064000800017f */
[----:B-1----:R-:W-:Y:S05]  /*8da0*/  @!P0 NANOSLEEP.SYNCS 0x989680 ;  /* 0x009896800000895d */ /* 0x002fea0003900000 */
[----:B------:R-:W1:Y:S02]  /*8db0*/  @!P0 SYNCS.PHASECHK.TRANS64 P0, [R9+URZ], R4 ;  /* 0x00000004090085a7 */ /* 0x000e64000800007f */
[----:B-1----:R-:W-:Y:S05]  /*8dc0*/  @!P0 BRA `(.L_x_221) ;  /* 0xfffffffc00f08947 */ /* 0x002fea000383ffff */
[----:B------:R-:W-:Y:S05]  /*8dd0*/  BRA `(.L_x_249) ;  /* 0xfffffff000f87947 */ /* 0x000fea000383ffff */
.L_x_222:
[----:B0-----:R0:W1:Y:S02]  /*8de0*/  SYNCS.PHASECHK.TRANS64.TRYWAIT P0, [R6+URZ], R5 ;  /* 0x00000005060075a7 */ /* 0x001064000800017f */
[----:B-1----:R-:W-:Y:S05]  /*8df0*/  @!P0 NANOSLEEP.SYNCS 0x989680 ;  /* 0x009896800000895d */ /* 0x002fea0003900000 */
[----:B------:R-:W1:Y:S02]  /*8e00*/  @!P0 SYNCS.PHASECHK.TRANS64 P0, [R6+URZ], R5 ;  /* 0x00000005060085a7 */ /* 0x000e64000800007f */
[----:B-1----:R-:W-:Y:S05]  /*8e10*/  @!P0 BRA `(.L_x_222) ;  /* 0xfffffffc00f08947 */ /* 0x002fea000383ffff */
[----:B------:R-:W-:Y:S05]  /*8e20*/  BRA `(.L_x_250) ;  /* 0xfffffff400087947 */ /* 0x000fea000383ffff */
.L_x_223:
[----:B0-----:R0:W1:Y:S02]  /*8e30*/  SYNCS.PHASECHK.TRANS64.TRYWAIT P0, [R9+URZ], R4 ;  /* 0x00000004090075a7 */ /* 0x001064000800017f */
[----:B-1----:R-:W-:Y:S05]  /*8e40*/  @!P0 NANOSLEEP.SYNCS 0x989680 ;  /* 0x009896800000895d */ /* 0x002fea0003900000 */
[----:B------:R-:W1:Y:S02]  /*8e50*/  @!P0 SYNCS.PHASECHK.TRANS64 P0, [R9+URZ], R4 ;  /* 0x00000004090085a7 */ /* 0x000e64000800007f */
[----:B-1----:R-:W-:Y:S05]  /*8e60*/  @!P0 BRA `(.L_x_223) ;  /* 0xfffffffc00f08947 */ /* 0x002fea000383ffff */
[----:B------:R-:W-:Y:S05]  /*8e70*/  BRA `(.L_x_251) ;  /* 0xfffffff400187947 */ /* 0x000fea000383ffff */
.L_x_224:
[----:B0-----:R0:W1:Y:S02]  /*8e80*/  SYNCS.PHASECHK.TRANS64.TRYWAIT P0, [R6+URZ], R5 ;  /* 0x00000005060075a7 */ /* 0x001064000800017f */
[----:B-1----:R-:W-:Y:S05]  /*8e90*/  @!P0 NANOSLEEP.SYNCS 0x989680 ;  /* 0x009896800000895d */ /* 0x002fea0003900000 */
[----:B------:R-:W1:Y:S02]  /*8ea0*/  @!P0 SYNCS.PHASECHK.TRANS64 P0, [R6+URZ], R5 ;  /* 0x00000005060085a7 */ /* 0x000e64000800007f */
[----:B-1----:R-:W-:Y:S05]  /*8eb0*/  @!P0 BRA `(.L_x_224) ;  /* 0xfffffffc00f08947 */ /* 0x002fea000383ffff */
[----:B------:R-:W-:Y:S05]  /*8ec0*/  BRA `(.L_x_252) ;  /* 0xfffffff400287947 */ /* 0x000fea000383ffff */
.L_x_225:
[----:B0-----:R0:W1:Y:S02]  /*8ed0*/  SYNCS.PHASECHK.TRANS64.TRYWAIT P0, [R9+URZ], R4 ;  /* 0x00000004090075a7 */ /* 0x001064000800017f */
[----:B-1----:R-:W-:Y:S05]  /*8ee0*/  @!P0 NANOSLEEP.SYNCS 0x989680 ;  /* 0x009896800000895d */ /* 0x002fea0003900000 */
[----:B------:R-:W1:Y:S02]  /*8ef0*/  @!P0 SYNCS.PHASECHK.TRANS64 P0, [R9+URZ], R4 ;  /* 0x00000004090085a7 */ /* 0x000e64000800007f */
[----:B-1----:R-:W-:Y:S05]  /*8f00*/  @!P0 BRA `(.L_x_225) ;  /* 0xfffffffc00f08947 */ /* 0x002fea000383ffff */
[----:B------:R-:W-:Y:S05]  /*8f10*/  BRA `(.L_x_253) ;  /* 0xfffffff400387947 */ /* 0x000fea000383ffff */
.L_x_226:
[----:B0-----:R0:W1:Y:S02]  /*8f20*/  SYNCS.PHASECHK.TRANS64.TRYWAIT P0, [R6+URZ], R5 ;  /* 0x00000005060075a7 */ /* 0x001064000800017f */
[----:B-1----:R-:W-:Y:S05]  /*8f30*/  @!P0 NANOSLEEP.SYNCS 0x989680 ;  /* 0x009896800000895d */ /* 0x002fea0003900000 */
[----:B------:R-:W1:Y:S02]  /*8f40*/  @!P0 SYNCS.PHASECHK.TRANS64 P0, [R6+URZ], R5 ;  /* 0x00000005060085a7 */ /* 0x000e64000800007f */
[----:B-1----:R-:W-:Y:S05]  /*8f50*/  @!P0 BRA `(.L_x_226) ;  /* 0xfffffffc00f08947 */ /* 0x002fea000383ffff */
[----:B------:R-:W-:Y:S05]  /*8f60*/  BRA `(.L_x_254) ;  /* 0xfffffff400487947 */ /* 0x000fea000383ffff */
.L_x_227:
[----:B0-----:R0:W1:Y:S02]  /*8f70*/  SYNCS.PHASECHK.TRANS64.TRYWAIT P0, [R9+URZ], R4 ;  /* 0x00000004090075a7 */ /* 0x001064000800017f */
[----:B-1----:R-:W-:Y:S05]  /*8f80*/  @!P0 NANOSLEEP.SYNCS 0x989680 ;  /* 0x009896800000895d */ /* 0x002fea0003900000 */
[----:B------:R-:W1:Y:S02]  /*8f90*/  @!P0 SYNCS.PHASECHK.TRANS64 P0, [R9+URZ], R4 ;  /* 0x00000004090085a7 */ /* 0x000e64000800007f */
[----:B-1----:R-:W-:Y:S05]  /*8fa0*/  @!P0 BRA `(.L_x_227) ;  /* 0xfffffffc00f08947 */ /* 0x002fea000383ffff */
[----:B------:R-:W-:Y:S05]  /*8fb0*/  BRA `(.L_x_255) ;  /* 0xfffffff400587947 */ /* 0x000fea000383ffff */
.L_x_228:
[----:B0-----:R0:W1:Y:S02]  /*8fc0*/  SYNCS.PHASECHK.TRANS64.TRYWAIT P0, [R6+URZ], R5 ;  /* 0x00000005060075a7 */ /* 0x001064000800017f */
[----:B-1----:R-:W-:Y:S05]  /*8fd0*/  @!P0 NANOSLEEP.SYNCS 0x989680 ;  /* 0x009896800000895d */ /* 0x002fea0003900000 */
[----:B------:R-:W1:Y:S02]  /*8fe0*/  @!P0 SYNCS.PHASECHK.TRANS64 P0, [R6+URZ], R5 ;  /* 0x00000005060085a7 */ /* 0x000e64000800007f */
[----:B-1----:R-:W-:Y:S05]  /*8ff0*/  @!P0 BRA `(.L_x_228) ;  /* 0xfffffffc00f08947 */ /* 0x002fea000383ffff */
[----:B------:R-:W-:Y:S05]  /*9000*/  BRA `(.L_x_256) ;  /* 0xfffffff400687947 */ /* 0x000fea000383ffff */
.L_x_229:
[----:B0-----:R0:W1:Y:S02]  /*9010*/  SYNCS.PHASECHK.TRANS64.TRYWAIT P0, [R9+URZ], R4 ;  /* 0x00000004090075a7 */ /* 0x001064000800017f */
[----:B-1----:R-:W-:Y:S05]  /*9020*/  @!P0 NANOSLEEP.SYNCS 0x989680 ;  /* 0x009896800000895d */ /* 0x002fea0003900000 */
[----:B------:R-:W1:Y:S02]  /*9030*/  @!P0 SYNCS.PHASECHK.TRANS64 P0, [R9+URZ], R4 ;  /* 0x00000004090085a7 */ /* 0x000e64000800007f */
[----:B-1----:R-:W-:Y:S05]  /*9040*/  @!P0 BRA `(.L_x_229) ;  /* 0xfffffffc00f08947 */ /* 0x002fea000383ffff */
[----:B------:R-:W-:Y:S05]  /*9050*/  BRA `(.L_x_257) ;  /* 0xfffffff400787947 */ /* 0x000fea000383ffff */
.L_x_230:
[----:B0-----:R0:W1:Y:S02]  /*9060*/  SYNCS.PHASECHK.TRANS64.TRYWAIT P0, [R6+URZ], R5 ;  /* 0x00000005060075a7 */ /* 0x001064000800017f */
[----:B-1----:R-:W-:Y:S05]  /*9070*/  @!P0 NANOSLEEP.SYNCS 0x989680 ;  /* 0x009896800000895d */ /* 0x002fea0003900000 */
[----:B------:R-:W1:Y:S02]  /*9080*/  @!P0 SYNCS.PHASECHK.TRANS64 P0, [R6+URZ], R5 ;  /* 0x00000005060085a7 */ /* 0x000e64000800007f */
[----:B-1----:R-:W-:Y:S05]  /*9090*/  @!P0 BRA `(.L_x_230) ;  /* 0xfffffffc00f08947 */ /* 0x002fea000383ffff */
[----:B------:R-:W-:Y:S05]  /*90a0*/  BRA `(.L_x_258) ;  /* 0xfffffff400887947 */ /* 0x000fea000383ffff */
.L_x_231:
[----:B0-----:R0:W1:Y:S02]  /*90b0*/  SYNCS.PHASECHK.TRANS64.TRYWAIT P0, [R9+URZ], R4 ;  /* 0x00000004090075a7 */ /* 0x001064000800017f */
[----:B-1----:R-:W-:Y:S05]  /*90c0*/  @!P0 NANOSLEEP.SYNCS 0x989680 ;  /* 0x009896800000895d */ /* 0x002fea0003900000 */
[----:B------:R-:W1:Y:S02]  /*90d0*/  @!P0 SYNCS.PHASECHK.TRANS64 P0, [R9+URZ], R4 ;  /* 0x00000004090085a7 */ /* 0x000e64000800007f */
[----:B-1----:R-:W-:Y:S05]  /*90e0*/  @!P0 BRA `(.L_x_231) ;  /* 0xfffffffc00f08947 */ /* 0x002fea000383ffff */
[----:B------:R-:W-:Y:S05]  /*90f0*/  BRA `(.L_x_259) ;  /* 0xfffffff400987947 */ /* 0x000fea000383ffff */
.L_x_232:
[----:B0-----:R0:W1:Y:S02]  /*9100*/  SYNCS.PHASECHK.TRANS64.TRYWAIT P0, [R6+URZ], R5 ;  /* 0x00000005060075a7 */ /* 0x001064000800017f */
[----:B-1----:R-:W-:Y:S05]  /*9110*/  @!P0 NANOSLEEP.SYNCS 0x989680 ;  /* 0x009896800000895d */ /* 0x002fea0003900000 */
[----:B------:R-:W1:Y:S02]  /*9120*/  @!P0 SYNCS.PHASECHK.TRANS64 P0, [R6+URZ], R5 ;  /* 0x00000005060085a7 */ /* 0x000e64000800007f */
[----:B-1----:R-:W-:Y:S05]  /*9130*/  @!P0 BRA `(.L_x_232) ;  /* 0xfffffffc00f08947 */ /* 0x002fea000383ffff */
[----:B------:R-:W-:Y:S05]  /*9140*/  BRA `(.L_x_260) ;  /* 0xfffffff400a87947 */ /* 0x000fea000383ffff */
.L_x_233:
[----:B0-----:R0:W1:Y:S02]  /*9150*/  SYNCS.PHASECHK.TRANS64.TRYWAIT P0, [R9+URZ], R4 ;  /* 0x00000004090075a7 */ /* 0x001064000800017f */
[----:B-1----:R-:W-:Y:S05]  /*9160*/  @!P0 NANOSLEEP.SYNCS 0x989680 ;  /* 0x009896800000895d */ /* 0x002fea0003900000 */
[----:B------:R-:W1:Y:S02]  /*9170*/  @!P0 SYNCS.PHASECHK.TRANS64 P0, [R9+URZ], R4 ;  /* 0x00000004090085a7 */ /* 0x000e64000800007f */
[----:B-1----:R-:W-:Y:S05]  /*9180*/  @!P0 BRA `(.L_x_233) ;  /* 0xfffffffc00f08947 */ /* 0x002fea000383ffff */
[----:B------:R-:W-:Y:S05]  /*9190*/  BRA `(.L_x_261) ;  /* 0xfffffff400b87947 */ /* 0x000fea000383ffff */
.L_x_234:
[----:B0-----:R0:W1:Y:S02]  /*91a0*/  SYNCS.PHASECHK.TRANS64.TRYWAIT P0, [R6+URZ], R5 ;  /* 0x00000005060075a7 */ /* 0x001064000800017f */
[----:B-1----:R-:W-:Y:S05]  /*91b0*/  @!P0 NANOSLEEP.SYNCS 0x989680 ;  /* 0x009896800000895d */ /* 0x002fea0003900000 */
[----:B------:R-:W1:Y:S02]  /*91c0*/  @!P0 SYNCS.PHASECHK.TRANS64 P0, [R6+URZ], R5 ;  /* 0x00000005060085a7 */ /* 0x000e64000800007f */
[----:B-1----:R-:W-:Y:S05]  /*91d0*/  @!P0 BRA `(.L_x_234) ;  /* 0xfffffffc00f08947 */ /* 0x002fea000383ffff */
[----:B------:R-:W-:Y:S05]  /*91e0*/  BRA `(.L_x_262) ;  /* 0xfffffff400c87947 */ /* 0x000fea000383ffff */
.L_x_235:
[----:B-1----:R1:W2:Y:S02]  /*91f0*/  SYNCS.PHASECHK.TRANS64.TRYWAIT P0, [R9+URZ], R4 ;  /* 0x00000004090075a7 */ /* 0x0022a4000800017f */
[----:B--2---:R-:W-:Y:S05]  /*9200*/  @!P0 NANOSLEEP.SYNCS 0x989680 ;  /* 0x009896800000895d */ /* 0x004fea0003900000 */
[----:B------:R-:W2:Y:S02]  /*9210*/  @!P0 SYNCS.PHASECHK.TRANS64 P0, [R9+URZ], R4 ;  /* 0x00000004090085a7 */ /* 0x000ea4000800007f */
[----:B--2---:R-:W-:Y:S05]  /*9220*/  @!P0 BRA `(.L_x_235) ;  /* 0xfffffffc00f08947 */ /* 0x004fea000383ffff */
[----:B------:R-:W-:Y:S05]  /*9230*/  BRA `(.L_x_263) ;  /* 0xfffffff400d07947 */ /* 0x000fea000383ffff */
.L_x_264:
[----:B------:R-:W-:-:S00]  /*9240*/  BRA `(.L_x_264) ;  /* 0xfffffffc00fc7947 */ /* 0x000fc0000383ffff */
[----:B------:R-:W-:-:S00]  /*9250*/  NOP ;  /* 0x0000000000007918 */ /* 0x000fc00000000000 */
        /* <DEDUP_REMOVED lines=10> */
.L_x_265:


//--------------------- .nv.global.init           --------------------------
	.section	.nv.global.init,"aw",@progbits
.nv.global.init:
	.type		$str$22,@object
	.size		$str$22,($str$23 - $str$22)
$str$22:
        /*0000*/ 	.byte	0x6b, 0x5f, 0x74, 0x69, 0x6c, 0x65, 0x5f, 0x63, 0x6f, 0x75, 0x6e, 0x74, 0x20, 0x3e, 0x3d, 0x20
        /*0010*/ 	.byte	0x31, 0x00
	.type		$str$23,@object
	.size		$str$23,(__unnamed_1 - $str$23)
$str$23:
        /*0012*/ 	.byte	0x2f, 0x74, 0x6d, 0x70, 0x2f, 0x63, 0x75, 0x74, 0x6c, 0x61, 0x73, 0x73, 0x5f, 0x73, 0x77, 0x65
        /*0022*/ 	.byte	0x65, 0x70, 0x5f, 0x73, 0x72, 0x63, 0x2f, 0x69, 0x6e, 0x63, 0x6c, 0x75, 0x64, 0x65, 0x2f, 0x63
        /*0032*/ 	.byte	0x75, 0x74, 0x6c, 0x61, 0x73, 0x73, 0x2f, 0x67, 0x65, 0x6d, 0x6d, 0x2f, 0x63, 0x6f, 0x6c, 0x6c
        /*0042*/ 	.byte	0x65, 0x63, 0x74, 0x69, 0x76, 0x65, 0x2f, 0x73, 0x6d, 0x39, 0x30, 0x5f, 0x6d, 0x6d, 0x61, 0x5f
        /*0052*/ 	.byte	0x74, 0x6d, 0x61, 0x5f, 0x67, 0x6d, 0x6d, 0x61, 0x5f, 0x73, 0x73, 0x5f, 0x77, 0x61, 0x72, 0x70
        /*0062*/ 	.byte	0x73, 0x70, 0x65, 0x63, 0x69, 0x61, 0x6c, 0x69, 0x7a, 0x65, 0x64, 0x2e, 0x68, 0x70, 0x70, 0x00
	.type		__unnamed_1,@object
	.size		__unnamed_1,(.L_0 - __unnamed_1)
__unnamed_1:
        /*0072*/ 	.byte	0x76, 0x6f, 0x69, 0x64, 0x20, 0x63, 0x75, 0x74, 0x6c, 0x61, 0x73, 0x73, 0x3a, 0x3a, 0x67, 0x65
        /* <DEDUP_REMOVED lines=171> */
        /*0b32*/ 	.byte	0x74, 0x65, 0x3a, 0x3a, 0x69, 0x64, 0x65, 0x6e, 0x74, 0x69, 0x74, 0x79, 0x5d, 0x00
.L_0:


//--------------------- .nv.shared._ZN7cutlass13device_kernelINS_4gemm6kernel13GemmUniversalIN4cute5tupleIJiiiiEEENS1_10collective13CollectiveMmaINS1_34MainloopSm90TmaGmmaWarpSpecializedILi21ENS5_IJNS4_1CILi1EEESB_SB_EEENS1_35KernelTmaWarpSpecializedCooperativeEEENS5_IJNSA_ILi256EEENSA_ILi80EEENSA_ILi32EEEEEEaNS5_IJlSB_lEEEaSJ_NS4_8TiledMMAINS4_8MMA_AtomIJNS4_4SM904GMMA26MMA_64x16x32_S32S8S8_SS_TNEEEENS4_6LayoutINS5_IJNSA_ILi2EEESB_SB_EEENS5_IJSB_NSA_ILi0EEEST_EEEEENS5_IJNS4_10UnderscoreESW_SW_EEEEENS4_13SM90_TMA_LOADENS4_14ComposedLayoutINS4_7SwizzleILi1ELi4ELi3EEENS4_18smem_ptr_flag_bitsILi8EEENSQ_INS5_IJNSA_ILi8EEESH_EEENS5_IJSH_SB_EEEEEEEvNS4_8identityESZ_S19_vS1A_EENS_8epilogue10collective6detail29Sm90TmaWarpSpecializedAdapterINS1D_15DefaultEpilogueIaSJ_SJ_NS1C_6thread17LinearCombinationIaLi1EiiLNS1H_9ScaleType4KindE0ELNS_15FloatRoundStyleE2EaEENS1_15EpilogueDefaultEEEEEvvEEEEvNT_6ParamsE --------------------------
	.section	.nv.shared._ZN7cutlass13device_kernelINS_4gemm6kernel13GemmUniversalIN4cute5tupleIJiiiiEEENS1_10collective13CollectiveMmaINS1_34MainloopSm90TmaGmmaWarpSpecializedILi21ENS5_IJNS4_1CILi1EEESB_SB_EEENS1_35KernelTmaWarpSpecializedCooperativeEEENS5_IJNSA_ILi256EEENSA_ILi80EEENSA_ILi32EEEEEEaNS5_IJlSB_lEEEaSJ_NS4_8TiledMMAINS4_8MMA_AtomIJNS4_4SM904GMMA26MMA_64x16x32_S32S8S8_SS_TNEEEENS4_6LayoutINS5_IJNSA_ILi2EEESB_SB_EEENS5_IJSB_NSA_ILi0EEEST_EEEEENS5_IJNS4_10UnderscoreESW_SW_EEEEENS4_13SM90_TMA_LOADENS4_14ComposedLayoutINS4_7SwizzleILi1ELi4ELi3EEENS4_18smem_ptr_flag_bitsILi8EEENSQ_INS5_IJNSA_ILi8EEESH_EEENS5_IJSH_SB_EEEEEEEvNS4_8identityESZ_S19_vS1A_EENS_8epilogue10collective6detail29Sm90TmaWarpSpecializedAdapterINS1D_15DefaultEpilogueIaSJ_SJ_NS1C_6thread17LinearCombinationIaLi1EiiLNS1H_9ScaleType4KindE0ELNS_15FloatRoundStyleE2EaEENS1_15EpilogueDefaultEEEEEvvEEEEvNT_6ParamsE,"aw",@nobits
	.sectionflags	@""
	.align	16
	.zero		1024


//--------------------- .nv.shared.reserved.0     --------------------------
	.section	.nv.shared.reserved.0,"aw",@nobits
	.weak		__nv_reservedSMEM_offset_0_alias
	.size		__nv_reservedSMEM_offset_0_alias, 0, 0
	.other		__nv_reservedSMEM_offset_0_alias,@"STO_CUDA_RESERVED_SHARED STV_DEFAULT"
__nv_reservedSMEM_offset_0_alias:
	.zero		0


//--------------------- .nv.global                --------------------------
	.section	.nv.global,"aw",@nobits
.nv.global:
	.type		_ZN40_INTERNAL_d063f9d6_4_k_cu_5614ddd1_126084cute1_E,@object
	.size		_ZN40_INTERNAL_d063f9d6_4_k_cu_5614ddd1_126084cute1_E,(_ZN40_INTERNAL_d063f9d6_4_k_cu_5614ddd1_126084cuda3std3__45__cpo6cbeginE - _ZN40_INTERNAL_d063f9d6_4_k_cu_5614ddd1_126084cute1_E)
_ZN40_INTERNAL_d063f9d6_4_k_cu_5614ddd1_126084cute1_E:
	.zero		1
	.type		_ZN40_INTERNAL_d063f9d6_4_k_cu_5614ddd1_126084cuda3std3__45__cpo6cbeginE,@object
	.size		_ZN40_INTERNAL_d063f9d6_4_k_cu_5614ddd1_126084cuda3std3__45__cpo6cbeginE,(_ZN40_INTERNAL_d063f9d6_4_k_cu_5614ddd1_126084cuda3std3__48in_placeE - _ZN40_INTERNAL_d063f9d6_4_k_cu_5614ddd1_126084cuda3std3__45__cpo6cbeginE)
_ZN40_INTERNAL_d063f9d6_4_k_cu_5614ddd1_126084cuda3std3__45__cpo6cbeginE:
	.zero		1
	.type		_ZN40_INTERNAL_d063f9d6_4_k_cu_5614ddd1_126084cuda3std3__48in_placeE,@object
	.size		_ZN40_INTERNAL_d063f9d6_4_k_cu_5614ddd1_126084cuda3std3__48in_placeE,(_ZN40_INTERNAL_d063f9d6_4_k_cu_5614ddd1_126084cuda3std6ranges3__45__cpo9iter_moveE - _ZN40_INTERNAL_d063f9d6_4_k_cu_5614ddd1_126084cuda3std3__48in_placeE)
_ZN40_INTERNAL_d063f9d6_4_k_cu_5614ddd1_126084cuda3std3__48in_placeE:
	.zero		1
	.type		_ZN40_INTERNAL_d063f9d6_4_k_cu_5614ddd1_126084cuda3std6ranges3__45__cpo9iter_moveE,@object
	.size		_ZN40_INTERNAL_d063f9d6_4_k_cu_5614ddd1_126084cuda3std6ranges3__45__cpo9iter_moveE,(_ZN40_INTERNAL_d063f9d6_4_k_cu_5614ddd1_126084cuda3std3__45__cpo5beginE - _ZN40_INTERNAL_d063f9d6_4_k_cu_5614ddd1_126084cuda3std6ranges3__45__cpo9iter_moveE)
_ZN40_INTERNAL_d063f9d6_4_k_cu_5614ddd1_126084cuda3std6ranges3__45__cpo9iter_moveE:
	.zero		1
	.type		_ZN40_INTERNAL_d063f9d6_4_k_cu_5614ddd1_126084cuda3std3__45__cpo5beginE,@object
	.size		_ZN40_INTERNAL_d063f9d6_4_k_cu_5614ddd1_126084cuda3std3__45__cpo5beginE,(_ZN40_INTERNAL_d063f9d6_4_k_cu_5614ddd1_126084cuda3std3__442_GLOBAL__N__d063f9d6_4_k_cu_5614ddd1_126086ignoreE - _ZN40_INTERNAL_d063f9d6_4_k_cu_5614ddd1_126084cuda3std3__45__cpo5beginE)
_ZN40_INTERNAL_d063f9d6_4_k_cu_5614ddd1_126084cuda3std3__45__cpo5beginE:
	.zero		1
	.type		_ZN40_INTERNAL_d063f9d6_4_k_cu_5614ddd1_126084cuda3std3__442_GLOBAL__N__d063f9d6_4_k_cu_5614ddd1_126086ignoreE,@object
	.size		_ZN40_INTERNAL_d063f9d6_4_k_cu_5614ddd1_126084cuda3std3__442_GLOBAL__N__d063f9d6_4_k_cu_5614ddd1_126086ignoreE,(_ZN40_INTERNAL_d063f9d6_4_k_cu_5614ddd1_126084cute7productE - _ZN40_INTERNAL_d063f9d6_4_k_cu_5614ddd1_126084cuda3std3__442_GLOBAL__N__d063f9d6_4_k_cu_5614ddd1_126086ignoreE)
_ZN40_INTERNAL_d063f9d6_4_k_cu_5614ddd1_126084cuda3std3__442_GLOBAL__N__d063f9d6_4_k_cu_5614ddd1_126086ignoreE:
	.zero		1
	.type		_ZN40_INTERNAL_d063f9d6_4_k_cu_5614ddd1_126084cute7productE,@object
	.size		_ZN40_INTERNAL_d063f9d6_4_k_cu_5614ddd1_126084cute7productE,(_ZN40_INTERNAL_d063f9d6_4_k_cu_5614ddd1_126084cuda3std3__45__cpo3endE - _ZN40_INTERNAL_d063f9d6_4_k_cu_5614ddd1_126084cute7productE)
_ZN40_INTERNAL_d063f9d6_4_k_cu_5614ddd1_126084cute7productE:
	.zero		1
	.type		_ZN40_INTERNAL_d063f9d6_4_k_cu_5614ddd1_126084cuda3std3__45__cpo3endE,@object
	.size		_ZN40_INTERNAL_d063f9d6_4_k_cu_5614ddd1_126084cuda3std3__45__cpo3endE,(_ZN40_INTERNAL_d063f9d6_4_k_cu_5614ddd1_126084cuda3std3__419piecewise_constructE - _ZN40_INTERNAL_d063f9d6_4_k_cu_5614ddd1_126084cuda3std3__45__cpo3endE)
_ZN40_INTERNAL_d063f9d6_4_k_cu_5614ddd1_126084cuda3std3__45__cpo3endE:
	.zero		1
	.type		_ZN40_INTERNAL_d063f9d6_4_k_cu_5614ddd1_126084cuda3std3__419piecewise_constructE,@object
	.size		_ZN40_INTERNAL_d063f9d6_4_k_cu_5614ddd1_126084cuda3std3__419piecewise_constructE,(_ZN40_INTERNAL_d063f9d6_4_k_cu_5614ddd1_126084cuda3std3__45__cpo4cendE - _ZN40_INTERNAL_d063f9d6_4_k_cu_5614ddd1_126084cuda3std3__419piecewise_constructE)
_ZN40_INTERNAL_d063f9d6_4_k_cu_5614ddd1_126084cuda3std3__419piecewise_constructE:
	.zero		1
	.type		_ZN40_INTERNAL_d063f9d6_4_k_cu_5614ddd1_126084cuda3std3__45__cpo4cendE,@object
	.size		_ZN40_INTERNAL_d063f9d6_4_k_cu_5614ddd1_126084cuda3std3__45__cpo4cendE,(_ZN40_INTERNAL_d063f9d6_4_k_cu_5614ddd1_126084cuda3std6ranges3__45__cpo4swapE - _ZN40_INTERNAL_d063f9d6_4_k_cu_5614ddd1_126084cuda3std3__45__cpo4cendE)
_ZN40_INTERNAL_d063f9d6_4_k_cu_5614ddd1_126084cuda3std3__45__cpo4cendE:
	.zero		1
	.type		_ZN40_INTERNAL_d063f9d6_4_k_cu_5614ddd1_126084cuda3std6ranges3__45__cpo4swapE,@object
	.size		_ZN40_INTERNAL_d063f9d6_4_k_cu_5614ddd1_126084cuda3std6ranges3__45__cpo4swapE,(.L_8 - _ZN40_INTERNAL_d063f9d6_4_k_cu_5614ddd1_126084cuda3std6ranges3__45__cpo4swapE)
_ZN40_INTERNAL_d063f9d6_4_k_cu_5614ddd1_126084cuda3std6ranges3__45__cpo4swapE:
	.zero		1
.L_8:


//--------------------- .nv.constant0._ZN7cutlass13device_kernelINS_4gemm6kernel13GemmUniversalIN4cute5tupleIJiiiiEEENS1_10collective13CollectiveMmaINS1_34MainloopSm90TmaGmmaWarpSpecializedILi21ENS5_IJNS4_1CILi1EEESB_SB_EEENS1_35KernelTmaWarpSpecializedCooperativeEEENS5_IJNSA_ILi256EEENSA_ILi80EEENSA_ILi32EEEEEEaNS5_IJlSB_lEEEaSJ_NS4_8TiledMMAINS4_8MMA_AtomIJNS4_4SM904GMMA26MMA_64x16x32_S32S8S8_SS_TNEEEENS4_6LayoutINS5_IJNSA_ILi2EEESB_SB_EEENS5_IJSB_NSA_ILi0EEEST_EEEEENS5_IJNS4_10UnderscoreESW_SW_EEEEENS4_13SM90_TMA_LOADENS4_14ComposedLayoutINS4_7SwizzleILi1ELi4ELi3EEENS4_18smem_ptr_flag_bitsILi8EEENSQ_INS5_IJNSA_ILi8EEESH_EEENS5_IJSH_SB_EEEEEEEvNS4_8identityESZ_S19_vS1A_EENS_8epilogue10collective6detail29Sm90TmaWarpSpecializedAdapterINS1D_15DefaultEpilogueIaSJ_SJ_NS1C_6thread17LinearCombinationIaLi1EiiLNS1H_9ScaleType4KindE0ELNS_15FloatRoundStyleE2EaEENS1_15EpilogueDefaultEEEEEvvEEEEvNT_6ParamsE --------------------------
	.section	.nv.constant0._ZN7cutlass13device_kernelINS_4gemm6kernel13GemmUniversalIN4cute5tupleIJiiiiEEENS1_10collective13CollectiveMmaINS1_34MainloopSm90TmaGmmaWarpSpecializedILi21ENS5_IJNS4_1CILi1EEESB_SB_EEENS1_35KernelTmaWarpSpecializedCooperativeEEENS5_IJNSA_ILi256EEENSA_ILi80EEENSA_ILi32EEEEEEaNS5_IJlSB_lEEEaSJ_NS4_8TiledMMAINS4_8MMA_AtomIJNS4_4SM904GMMA26MMA_64x16x32_S32S8S8_SS_TNEEEENS4_6LayoutINS5_IJNSA_ILi2EEESB_SB_EEENS5_IJSB_NSA_ILi0EEEST_EEEEENS5_IJNS4_10UnderscoreESW_SW_EEEEENS4_13SM90_TMA_LOADENS4_14ComposedLayoutINS4_7SwizzleILi1ELi4ELi3EEENS4_18smem_ptr_flag_bitsILi8EEENSQ_INS5_IJNSA_ILi8EEESH_EEENS5_IJSH_SB_EEEEEEEvNS4_8identityESZ_S19_vS1A_EENS_8epilogue10collective6detail29Sm90TmaWarpSpecializedAdapterINS1D_15DefaultEpilogueIaSJ_SJ_NS1C_6thread17LinearCombinationIaLi1EiiLNS1H_9ScaleType4KindE0ELNS_15FloatRoundStyleE2EaEENS1_15EpilogueDefaultEEEEEvvEEEEvNT_6ParamsE,"a",@progbits
	.sectionflags	@""
	.align	4
.nv.constant0._ZN7cutlass13device_kernelINS_4gemm6kernel13GemmUniversalIN4cute5tupleIJiiiiEEENS1_10collective13CollectiveMmaINS1_34MainloopSm90TmaGmmaWarpSpecializedILi21ENS5_IJNS4_1CILi1EEESB_SB_EEENS1_35KernelTmaWarpSpecializedCooperativeEEENS5_IJNSA_ILi256EEENSA_ILi80EEENSA_ILi32EEEEEEaNS5_IJlSB_lEEEaSJ_NS4_8TiledMMAINS4_8MMA_AtomIJNS4_4SM904GMMA26MMA_64x16x32_S32S8S8_SS_TNEEEENS4_6LayoutINS5_IJNSA_ILi2EEESB_SB_EEENS5_IJSB_NSA_ILi0EEEST_EEEEENS5_IJNS4_10UnderscoreESW_SW_EEEEENS4_13SM90_TMA_LOADENS4_14ComposedLayoutINS4_7SwizzleILi1ELi4ELi3EEENS4_18smem_ptr_flag_bitsILi8EEENSQ_INS5_IJNSA_ILi8EEESH_EEENS5_IJSH_SB_EEEEEEEvNS4_8identityESZ_S19_vS1A_EENS_8epilogue10collective6detail29Sm90TmaWarpSpecializedAdapterINS1D_15DefaultEpilogueIaSJ_SJ_NS1C_6thread17LinearCombinationIaLi1EiiLNS1H_9ScaleType4KindE0ELNS_15FloatRoundStyleE2EaEENS1_15EpilogueDefaultEEEEEvvEEEEvNT_6ParamsE:
	.zero		1664


//--------------------- SYMBOLS --------------------------

	.type		.nv.reservedSmem.offset0,@object
	.size		.nv.reservedSmem.offset0,0x4
	.type		__assertfail,@function
